	.target	sm_103a

	.elftype	@"ET_EXEC"


//--------------------- .note.nv.tkinfo           --------------------------
	.section	.note.nv.tkinfo,"",@"SHT_NOTE"
	.sectionflags	@"SHF_NOTE_NV_TKINFO"
	.tkinfo
        /*0018*/ 	.word	0x00000002
        /*0030*/ 	.string	""
        /*0030*/ 	.string	"ptxas"
        /*0030*/ 	.string	"Cuda compilation tools, release 13.0, V13.0.88"
        /*0030*/ 	.string	"Build cuda_13.0.r13.0/compiler.36424714_0"
        /*0030*/ 	.string	"-arch sm_103a -m 64 "



//--------------------- .note.nv.cuinfo           --------------------------
	.section	.note.nv.cuinfo,"",@"SHT_NOTE"
	.sectionflags	@"SHF_NOTE_NV_CUINFO"
        /*0018*/ 	.short	0x0002
        /*001a*/ 	.short	0x0067
        /*001c*/ 	.short	0x0082
	.zero		2


//--------------------- .nv.info                  --------------------------
	.section	.nv.info,"",@"SHT_CUDA_INFO"
	.align	4


	//----- nvinfo : EIATTR_REGCOUNT
	.align		4
        /*0000*/ 	.byte	0x04, 0x2f
        /*0002*/ 	.short	(.L_12 - .L_11)
	.align		4
.L_11:
        /*0004*/ 	.word	index@(_ZN7cutlass13device_kernelIN5flash11enable_sm90INS1_16FlashAttnFwdSm90INS1_25CollectiveMainloopFwdSm90ILi2EN4cute5tupleIJNS5_1CILi1EEES8_S8_EEENS6_IJNS7_ILi128EEENS7_ILi160EEESA_EEELi128ENS_12float_e4m3_tEfNS_4arch4Sm90ELb1ELb0ELb0ELb1ELb1ELb1ELb0ELb1ELb1ELb1ELb0ELb0EEENS1_21CollectiveEpilogueFwdINS6_IJSA_SA_SB_EEES9_NS_10bfloat16_tESF_Li256ELb1ELb1ELb0ELb1EEENS1_36VarlenDynamicPersistentTileSchedulerILi128ELi160ELi256ELi128ELb0ELb1ELb1ELb1ELb1ELb1EEEEEEEEEvNT_6ParamsE)
        /*0008*/ 	.word	0x00000004


	//----- nvinfo : EIATTR_FRAME_SIZE
	.align		4
.L_12:
        /*000c*/ 	.byte	0x04, 0x11
        /*000e*/ 	.short	(.L_14 - .L_13)
	.align		4
.L_13:
        /*0010*/ 	.word	index@(_ZN7cutlass13device_kernelIN5flash11enable_sm90INS1_16FlashAttnFwdSm90INS1_25CollectiveMainloopFwdSm90ILi2EN4cute5tupleIJNS5_1CILi1EEES8_S8_EEENS6_IJNS7_ILi128EEENS7_ILi160EEESA_EEELi128ENS_12float_e4m3_tEfNS_4arch4Sm90ELb1ELb0ELb0ELb1ELb1ELb1ELb0ELb1ELb1ELb1ELb0ELb0EEENS1_21CollectiveEpilogueFwdINS6_IJSA_SA_SB_EEES9_NS_10bfloat16_tESF_Li256ELb1ELb1ELb0ELb1EEENS1_36VarlenDynamicPersistentTileSchedulerILi128ELi160ELi256ELi128ELb0ELb1ELb1ELb1ELb1ELb1EEEEEEEEEvNT_6ParamsE)
        /*0014*/ 	.word	0x00000000


	//----- nvinfo : EIATTR_REGCOUNT
	.align		4
.L_14:
        /*0018*/ 	.byte	0x04, 0x2f
        /*001a*/ 	.short	(.L_16 - .L_15)
	.align		4
.L_15:
        /*001c*/ 	.word	index@(_ZN7cutlass13device_kernelIN5flash11enable_sm90INS1_16FlashAttnFwdSm90INS1_25CollectiveMainloopFwdSm90ILi2EN4cute5tupleIJNS5_1CILi1EEES8_S8_EEENS6_IJNS7_ILi128EEENS7_ILi160EEESA_EEELi128ENS_12float_e4m3_tEfNS_4arch4Sm90ELb1ELb0ELb0ELb1ELb1ELb0ELb0ELb1ELb1ELb1ELb0ELb0EEENS1_21CollectiveEpilogueFwdINS6_IJSA_SA_SB_EEES9_NS_10bfloat16_tESF_Li256ELb1ELb1ELb0ELb1EEENS1_36VarlenDynamicPersistentTileSchedulerILi128ELi160ELi256ELi128ELb0ELb1ELb1ELb1ELb1ELb1EEEEEEEEEvNT_6ParamsE)
        /*0020*/ 	.word	0x00000004


	//----- nvinfo : EIATTR_FRAME_SIZE
	.align		4
.L_16:
        /*0024*/ 	.byte	0x04, 0x11
        /*0026*/ 	.short	(.L_18 - .L_17)
	.align		4
.L_17:
        /*0028*/ 	.word	index@(_ZN7cutlass13device_kernelIN5flash11enable_sm90INS1_16FlashAttnFwdSm90INS1_25CollectiveMainloopFwdSm90ILi2EN4cute5tupleIJNS5_1CILi1EEES8_S8_EEENS6_IJNS7_ILi128EEENS7_ILi160EEESA_EEELi128ENS_12float_e4m3_tEfNS_4arch4Sm90ELb1ELb0ELb0ELb1ELb1ELb0ELb0ELb1ELb1ELb1ELb0ELb0EEENS1_21CollectiveEpilogueFwdINS6_IJSA_SA_SB_EEES9_NS_10bfloat16_tESF_Li256ELb1ELb1ELb0ELb1EEENS1_36VarlenDynamicPersistentTileSchedulerILi128ELi160ELi256ELi128ELb0ELb1ELb1ELb1ELb1ELb1EEEEEEEEEvNT_6ParamsE)
        /*002c*/ 	.word	0x00000000


	//----- nvinfo : EIATTR_REGCOUNT
	.align		4
.L_18:
        /*0030*/ 	.byte	0x04, 0x2f
        /*0032*/ 	.short	(.L_20 - .L_19)
	.align		4
.L_19:
        /*0034*/ 	.word	index@(_ZN7cutlass13device_kernelIN5flash11enable_sm90INS1_16FlashAttnFwdSm90INS1_25CollectiveMainloopFwdSm90ILi2EN4cute5tupleIJNS5_1CILi1EEES8_S8_EEENS6_IJNS7_ILi128EEENS7_ILi160EEESA_EEELi128ENS_12float_e4m3_tEfNS_4arch4Sm90ELb1ELb0ELb0ELb0ELb1ELb0ELb0ELb1ELb1ELb1ELb0ELb0EEENS1_21CollectiveEpilogueFwdINS6_IJSA_SA_SB_EEES9_NS_10bfloat16_tESF_Li256ELb0ELb1ELb0ELb1EEENS1_30DynamicPersistentTileSchedulerILi256ELi128ELb0ELb1ELb1EEEEEEEEEvNT_6ParamsE)
        /*0038*/ 	.word	0x00000004


	//----- nvinfo : EIATTR_FRAME_SIZE
	.align		4
.L_20:
        /*003c*/ 	.byte	0x04, 0x11
        /*003e*/ 	.short	(.L_22 - .L_21)
	.align		4
.L_21:
        /*0040*/ 	.word	index@(_ZN7cutlass13device_kernelIN5flash11enable_sm90INS1_16FlashAttnFwdSm90INS1_25CollectiveMainloopFwdSm90ILi2EN4cute5tupleIJNS5_1CILi1EEES8_S8_EEENS6_IJNS7_ILi128EEENS7_ILi160EEESA_EEELi128ENS_12float_e4m3_tEfNS_4arch4Sm90ELb1ELb0ELb0ELb0ELb1ELb0ELb0ELb1ELb1ELb1ELb0ELb0EEENS1_21CollectiveEpilogueFwdINS6_IJSA_SA_SB_EEES9_NS_10bfloat16_tESF_Li256ELb0ELb1ELb0ELb1EEENS1_30DynamicPersistentTileSchedulerILi256ELi128ELb0ELb1ELb1EEEEEEEEEvNT_6ParamsE)
        /*0044*/ 	.word	0x00000000


	//----- nvinfo : EIATTR_REGCOUNT
	.align		4
.L_22:
        /*0048*/ 	.byte	0x04, 0x2f
        /*004a*/ 	.short	(.L_24 - .L_23)
	.align		4
.L_23:
        /*004c*/ 	.word	index@(_ZN7cutlass13device_kernelIN5flash11enable_sm90INS1_16FlashAttnFwdSm90INS1_25CollectiveMainloopFwdSm90ILi2EN4cute5tupleIJNS5_1CILi1EEES8_S8_EEENS6_IJNS7_ILi128EEENS7_ILi160EEESA_EEELi128ENS_12float_e4m3_tEfNS_4arch4Sm90ELb0ELb1ELb0ELb1ELb1ELb1ELb0ELb1ELb1ELb1ELb0ELb0EEENS1_21CollectiveEpilogueFwdINS6_IJSA_SA_SB_EEES9_NS_10bfloat16_tESF_Li256ELb1ELb1ELb0ELb1EEENS1_36VarlenDynamicPersistentTileSchedulerILi128ELi160ELi256ELi128ELb0ELb1ELb1ELb1ELb0ELb1EEEEEEEEEvNT_6ParamsE)
        /*0050*/ 	.word	0x00000004


	//----- nvinfo : EIATTR_FRAME_SIZE
	.align		4
.L_24:
        /*0054*/ 	.byte	0x04, 0x11
        /*0056*/ 	.short	(.L_26 - .L_25)
	.align		4
.L_25:
        /*0058*/ 	.word	index@(_ZN7cutlass13device_kernelIN5flash11enable_sm90INS1_16FlashAttnFwdSm90INS1_25CollectiveMainloopFwdSm90ILi2EN4cute5tupleIJNS5_1CILi1EEES8_S8_EEENS6_IJNS7_ILi128EEENS7_ILi160EEESA_EEELi128ENS_12float_e4m3_tEfNS_4arch4Sm90ELb0ELb1ELb0ELb1ELb1ELb1ELb0ELb1ELb1ELb1ELb0ELb0EEENS1_21CollectiveEpilogueFwdINS6_IJSA_SA_SB_EEES9_NS_10bfloat16_tESF_Li256ELb1ELb1ELb0ELb1EEENS1_36VarlenDynamicPersistentTileSchedulerILi128ELi160ELi256ELi128ELb0ELb1ELb1ELb1ELb0ELb1EEEEEEEEEvNT_6ParamsE)
        /*005c*/ 	.word	0x00000000


	//----- nvinfo : EIATTR_REGCOUNT
	.align		4
.L_26:
        /*0060*/ 	.byte	0x04, 0x2f
        /*0062*/ 	.short	(.L_28 - .L_27)
	.align		4
.L_27:
        /*0064*/ 	.word	index@(_ZN7cutlass13device_kernelIN5flash11enable_sm90INS1_16FlashAttnFwdSm90INS1_25CollectiveMainloopFwdSm90ILi2EN4cute5tupleIJNS5_1CILi1EEES8_S8_EEENS6_IJNS7_ILi128EEENS7_ILi160EEESA_EEELi128ENS_12float_e4m3_tEfNS_4arch4Sm90ELb0ELb1ELb0ELb1ELb1ELb0ELb0ELb1ELb1ELb1ELb0ELb0EEENS1_21CollectiveEpilogueFwdINS6_IJSA_SA_SB_EEES9_NS_10bfloat16_tESF_Li256ELb1ELb1ELb0ELb1EEENS1_36VarlenDynamicPersistentTileSchedulerILi128ELi160ELi256ELi128ELb0ELb1ELb1ELb1ELb0ELb1EEEEEEEEEvNT_6ParamsE)
        /*0068*/ 	.word	0x00000004


	//----- nvinfo : EIATTR_FRAME_SIZE
	.align		4
.L_28:
        /*006c*/ 	.byte	0x04, 0x11
        /*006e*/ 	.short	(.L_30 - .L_29)
	.align		4
.L_29:
        /*0070*/ 	.word	index@(_ZN7cutlass13device_kernelIN5flash11enable_sm90INS1_16FlashAttnFwdSm90INS1_25CollectiveMainloopFwdSm90ILi2EN4cute5tupleIJNS5_1CILi1EEES8_S8_EEENS6_IJNS7_ILi128EEENS7_ILi160EEESA_EEELi128ENS_12float_e4m3_tEfNS_4arch4Sm90ELb0ELb1ELb0ELb1ELb1ELb0ELb0ELb1ELb1ELb1ELb0ELb0EEENS1_21CollectiveEpilogueFwdINS6_IJSA_SA_SB_EEES9_NS_10bfloat16_tESF_Li256ELb1ELb1ELb0ELb1EEENS1_36VarlenDynamicPersistentTileSchedulerILi128ELi160ELi256ELi128ELb0ELb1ELb1ELb1ELb0ELb1EEEEEEEEEvNT_6ParamsE)
        /*0074*/ 	.word	0x00000000


	//----- nvinfo : EIATTR_REGCOUNT
	.align		4
.L_30:
        /*0078*/ 	.byte	0x04, 0x2f
        /*007a*/ 	.short	(.L_32 - .L_31)
	.align		4
.L_31:
        /*007c*/ 	.word	index@(_ZN7cutlass13device_kernelIN5flash11enable_sm90INS1_16FlashAttnFwdSm90INS1_25CollectiveMainloopFwdSm90ILi2EN4cute5tupleIJNS5_1CILi1EEES8_S8_EEENS6_IJNS7_ILi128EEENS7_ILi160EEESA_EEELi128ENS_12float_e4m3_tEfNS_4arch4Sm90ELb0ELb1ELb0ELb0ELb1ELb0ELb0ELb1ELb1ELb1ELb0ELb0EEENS1_21CollectiveEpilogueFwdINS6_IJSA_SA_SB_EEES9_NS_10bfloat16_tESF_Li256ELb0ELb1ELb0ELb1EEENS1_30DynamicPersistentTileSchedulerILi256ELi128ELb0ELb1ELb1EEEEEEEEEvNT_6ParamsE)
        /*0080*/ 	.word	0x00000004


	//----- nvinfo : EIATTR_FRAME_SIZE
	.align		4
.L_32:
        /*0084*/ 	.byte	0x04, 0x11
        /*0086*/ 	.short	(.L_34 - .L_33)
	.align		4
.L_33:
        /*0088*/ 	.word	index@(_ZN7cutlass13device_kernelIN5flash11enable_sm90INS1_16FlashAttnFwdSm90INS1_25CollectiveMainloopFwdSm90ILi2EN4cute5tupleIJNS5_1CILi1EEES8_S8_EEENS6_IJNS7_ILi128EEENS7_ILi160EEESA_EEELi128ENS_12float_e4m3_tEfNS_4arch4Sm90ELb0ELb1ELb0ELb0ELb1ELb0ELb0ELb1ELb1ELb1ELb0ELb0EEENS1_21CollectiveEpilogueFwdINS6_IJSA_SA_SB_EEES9_NS_10bfloat16_tESF_Li256ELb0ELb1ELb0ELb1EEENS1_30DynamicPersistentTileSchedulerILi256ELi128ELb0ELb1ELb1EEEEEEEEEvNT_6ParamsE)
        /*008c*/ 	.word	0x00000000


	//----- nvinfo : EIATTR_REGCOUNT
	.align		4
.L_34:
        /*0090*/ 	.byte	0x04, 0x2f
        /*0092*/ 	.short	(.L_36 - .L_35)
	.align		4
.L_35:
        /*0094*/ 	.word	index@(_ZN7cutlass13device_kernelIN5flash11enable_sm90INS1_16FlashAttnFwdSm90INS1_25CollectiveMainloopFwdSm90ILi2EN4cute5tupleIJNS5_1CILi1EEES8_S8_EEENS6_IJNS7_ILi128EEENS7_ILi160EEESA_EEELi128ENS_12float_e4m3_tEfNS_4arch4Sm90ELb0ELb0ELb0ELb1ELb1ELb1ELb0ELb1ELb1ELb1ELb0ELb0EEENS1_21CollectiveEpilogueFwdINS6_IJSA_SA_SB_EEES9_NS_10bfloat16_tESF_Li256ELb1ELb1ELb0ELb1EEENS1_36VarlenDynamicPersistentTileSchedulerILi128ELi160ELi256ELi128ELb0ELb1ELb1ELb0ELb1ELb1EEEEEEEEEvNT_6ParamsE)
        /*0098*/ 	.word	0x00000004


	//----- nvinfo : EIATTR_FRAME_SIZE
	.align		4
.L_36:
        /*009c*/ 	.byte	0x04, 0x11
        /*009e*/ 	.short	(.L_38 - .L_37)
	.align		4
.L_37:
        /*00a0*/ 	.word	index@(_ZN7cutlass13device_kernelIN5flash11enable_sm90INS1_16FlashAttnFwdSm90INS1_25CollectiveMainloopFwdSm90ILi2EN4cute5tupleIJNS5_1CILi1EEES8_S8_EEENS6_IJNS7_ILi128EEENS7_ILi160EEESA_EEELi128ENS_12float_e4m3_tEfNS_4arch4Sm90ELb0ELb0ELb0ELb1ELb1ELb1ELb0ELb1ELb1ELb1ELb0ELb0EEENS1_21CollectiveEpilogueFwdINS6_IJSA_SA_SB_EEES9_NS_10bfloat16_tESF_Li256ELb1ELb1ELb0ELb1EEENS1_36VarlenDynamicPersistentTileSchedulerILi128ELi160ELi256ELi128ELb0ELb1ELb1ELb0ELb1ELb1EEEEEEEEEvNT_6ParamsE)
        /*00a4*/ 	.word	0x00000000


	//----- nvinfo : EIATTR_REGCOUNT
	.align		4
.L_38:
        /*00a8*/ 	.byte	0x04, 0x2f
        /*00aa*/ 	.short	(.L_40 - .L_39)
	.align		4
.L_39:
        /*00ac*/ 	.word	index@(_ZN7cutlass13device_kernelIN5flash11enable_sm90INS1_16FlashAttnFwdSm90INS1_25CollectiveMainloopFwdSm90ILi2EN4cute5tupleIJNS5_1CILi1EEES8_S8_EEENS6_IJNS7_ILi128EEENS7_ILi160EEESA_EEELi128ENS_12float_e4m3_tEfNS_4arch4Sm90ELb0ELb0ELb0ELb1ELb1ELb0ELb0ELb1ELb1ELb1ELb0ELb0EEENS1_21CollectiveEpilogueFwdINS6_IJSA_SA_SB_EEES9_NS_10bfloat16_tESF_Li256ELb1ELb1ELb0ELb1EEENS1_36VarlenDynamicPersistentTileSchedulerILi128ELi160ELi256ELi128ELb0ELb1ELb1ELb0ELb1ELb1EEEEEEEEEvNT_6ParamsE)
        /*00b0*/ 	.word	0x00000004


	//----- nvinfo : EIATTR_FRAME_SIZE
	.align		4
.L_40:
        /*00b4*/ 	.byte	0x04, 0x11
        /*00b6*/ 	.short	(.L_42 - .L_41)
	.align		4
.L_41:
        /*00b8*/ 	.word	index@(_ZN7cutlass13device_kernelIN5flash11enable_sm90INS1_16FlashAttnFwdSm90INS1_25CollectiveMainloopFwdSm90ILi2EN4cute5tupleIJNS5_1CILi1EEES8_S8_EEENS6_IJNS7_ILi128EEENS7_ILi160EEESA_EEELi128ENS_12float_e4m3_tEfNS_4arch4Sm90ELb0ELb0ELb0ELb1ELb1ELb0ELb0ELb1ELb1ELb1ELb0ELb0EEENS1_21CollectiveEpilogueFwdINS6_IJSA_SA_SB_EEES9_NS_10bfloat16_tESF_Li256ELb1ELb1ELb0ELb1EEENS1_36VarlenDynamicPersistentTileSchedulerILi128ELi160ELi256ELi128ELb0ELb1ELb1ELb0ELb1ELb1EEEEEEEEEvNT_6ParamsE)
        /*00bc*/ 	.word	0x00000000


	//----- nvinfo : EIATTR_REGCOUNT
	.align		4
.L_42:
        /*00c0*/ 	.byte	0x04, 0x2f
        /*00c2*/ 	.short	(.L_44 - .L_43)
	.align		4
.L_43:
        /*00c4*/ 	.word	index@(_ZN7cutlass13device_kernelIN5flash11enable_sm90INS1_16FlashAttnFwdSm90INS1_25CollectiveMainloopFwdSm90ILi2EN4cute5tupleIJNS5_1CILi1EEES8_S8_EEENS6_IJNS7_ILi128EEENS7_ILi160EEESA_EEELi128ENS_12float_e4m3_tEfNS_4arch4Sm90ELb0ELb0ELb0ELb0ELb1ELb0ELb0ELb1ELb1ELb1ELb0ELb0EEENS1_21CollectiveEpilogueFwdINS6_IJSA_SA_SB_EEES9_NS_10bfloat16_tESF_Li256ELb0ELb1ELb0ELb1EEENS1_29StaticPersistentTileSchedulerILb0EEEEEEEEEvNT_6ParamsE)
        /*00c8*/ 	.word	0x00000004


	//----- nvinfo : EIATTR_FRAME_SIZE
	.align		4
.L_44:
        /*00cc*/ 	.byte	0x04, 0x11
        /*00ce*/ 	.short	(.L_46 - .L_45)
	.align		4
.L_45:
        /*00d0*/ 	.word	index@(_ZN7cutlass13device_kernelIN5flash11enable_sm90INS1_16FlashAttnFwdSm90INS1_25CollectiveMainloopFwdSm90ILi2EN4cute5tupleIJNS5_1CILi1EEES8_S8_EEENS6_IJNS7_ILi128EEENS7_ILi160EEESA_EEELi128ENS_12float_e4m3_tEfNS_4arch4Sm90ELb0ELb0ELb0ELb0ELb1ELb0ELb0ELb1ELb1ELb1ELb0ELb0EEENS1_21CollectiveEpilogueFwdINS6_IJSA_SA_SB_EEES9_NS_10bfloat16_tESF_Li256ELb0ELb1ELb0ELb1EEENS1_29StaticPersistentTileSchedulerILb0EEEEEEEEEvNT_6ParamsE)
        /*00d4*/ 	.word	0x00000000


	//----- nvinfo : EIATTR_MIN_STACK_SIZE
	.align		4
.L_46:
        /*00d8*/ 	.byte	0x04, 0x12
        /*00da*/ 	.short	(.L_48 - .L_47)
	.align		4
.L_47:
        /*00dc*/ 	.word	index@(_ZN7cutlass13device_kernelIN5flash11enable_sm90INS1_16FlashAttnFwdSm90INS1_25CollectiveMainloopFwdSm90ILi2EN4cute5tupleIJNS5_1CILi1EEES8_S8_EEENS6_IJNS7_ILi128EEENS7_ILi160EEESA_EEELi128ENS_12float_e4m3_tEfNS_4arch4Sm90ELb0ELb0ELb0ELb0ELb1ELb0ELb0ELb1ELb1ELb1ELb0ELb0EEENS1_21CollectiveEpilogueFwdINS6_IJSA_SA_SB_EEES9_NS_10bfloat16_tESF_Li256ELb0ELb1ELb0ELb1EEENS1_29StaticPersistentTileSchedulerILb0EEEEEEEEEvNT_6ParamsE)
        /*00e0*/ 	.word	0x00000000


	//----- nvinfo : EIATTR_MIN_STACK_SIZE
	.align		4
.L_48:
        /*00e4*/ 	.byte	0x04, 0x12
        /*00e6*/ 	.short	(.L_50 - .L_49)
	.align		4
.L_49:
        /*00e8*/ 	.word	index@(_ZN7cutlass13device_kernelIN5flash11enable_sm90INS1_16FlashAttnFwdSm90INS1_25CollectiveMainloopFwdSm90ILi2EN4cute5tupleIJNS5_1CILi1EEES8_S8_EEENS6_IJNS7_ILi128EEENS7_ILi160EEESA_EEELi128ENS_12float_e4m3_tEfNS_4arch4Sm90ELb0ELb0ELb0ELb1ELb1ELb0ELb0ELb1ELb1ELb1ELb0ELb0EEENS1_21CollectiveEpilogueFwdINS6_IJSA_SA_SB_EEES9_NS_10bfloat16_tESF_Li256ELb1ELb1ELb0ELb1EEENS1_36VarlenDynamicPersistentTileSchedulerILi128ELi160ELi256ELi128ELb0ELb1ELb1ELb0ELb1ELb1EEEEEEEEEvNT_6ParamsE)
        /*00ec*/ 	.word	0x00000000


	//----- nvinfo : EIATTR_MIN_STACK_SIZE
	.align		4
.L_50:
        /*00f0*/ 	.byte	0x04, 0x12
        /*00f2*/ 	.short	(.L_52 - .L_51)
	.align		4
.L_51:
        /*00f4*/ 	.word	index@(_ZN7cutlass13device_kernelIN5flash11enable_sm90INS1_16FlashAttnFwdSm90INS1_25CollectiveMainloopFwdSm90ILi2EN4cute5tupleIJNS5_1CILi1EEES8_S8_EEENS6_IJNS7_ILi128EEENS7_ILi160EEESA_EEELi128ENS_12float_e4m3_tEfNS_4arch4Sm90ELb0ELb0ELb0ELb1ELb1ELb1ELb0ELb1ELb1ELb1ELb0ELb0EEENS1_21CollectiveEpilogueFwdINS6_IJSA_SA_SB_EEES9_NS_10bfloat16_tESF_Li256ELb1ELb1ELb0ELb1EEENS1_36VarlenDynamicPersistentTileSchedulerILi128ELi160ELi256ELi128ELb0ELb1ELb1ELb0ELb1ELb1EEEEEEEEEvNT_6ParamsE)
        /*00f8*/ 	.word	0x00000000


	//----- nvinfo : EIATTR_MIN_STACK_SIZE
	.align		4
.L_52:
        /*00fc*/ 	.byte	0x04, 0x12
        /*00fe*/ 	.short	(.L_54 - .L_53)
	.align		4
.L_53:
        /*0100*/ 	.word	index@(_ZN7cutlass13device_kernelIN5flash11enable_sm90INS1_16FlashAttnFwdSm90INS1_25CollectiveMainloopFwdSm90ILi2EN4cute5tupleIJNS5_1CILi1EEES8_S8_EEENS6_IJNS7_ILi128EEENS7_ILi160EEESA_EEELi128ENS_12float_e4m3_tEfNS_4arch4Sm90ELb0ELb1ELb0ELb0ELb1ELb0ELb0ELb1ELb1ELb1ELb0ELb0EEENS1_21CollectiveEpilogueFwdINS6_IJSA_SA_SB_EEES9_NS_10bfloat16_tESF_Li256ELb0ELb1ELb0ELb1EEENS1_30DynamicPersistentTileSchedulerILi256ELi128ELb0ELb1ELb1EEEEEEEEEvNT_6ParamsE)
        /*0104*/ 	.word	0x00000000


	//----- nvinfo : EIATTR_MIN_STACK_SIZE
	.align		4
.L_54:
        /*0108*/ 	.byte	0x04, 0x12
        /*010a*/ 	.short	(.L_56 - .L_55)
	.align		4
.L_55:
        /*010c*/ 	.word	index@(_ZN7cutlass13device_kernelIN5flash11enable_sm90INS1_16FlashAttnFwdSm90INS1_25CollectiveMainloopFwdSm90ILi2EN4cute5tupleIJNS5_1CILi1EEES8_S8_EEENS6_IJNS7_ILi128EEENS7_ILi160EEESA_EEELi128ENS_12float_e4m3_tEfNS_4arch4Sm90ELb0ELb1ELb0ELb1ELb1ELb0ELb0ELb1ELb1ELb1ELb0ELb0EEENS1_21CollectiveEpilogueFwdINS6_IJSA_SA_SB_EEES9_NS_10bfloat16_tESF_Li256ELb1ELb1ELb0ELb1EEENS1_36VarlenDynamicPersistentTileSchedulerILi128ELi160ELi256ELi128ELb0ELb1ELb1ELb1ELb0ELb1EEEEEEEEEvNT_6ParamsE)
        /*0110*/ 	.word	0x00000000


	//----- nvinfo : EIATTR_MIN_STACK_SIZE
	.align		4
.L_56:
        /*0114*/ 	.byte	0x04, 0x12
        /*0116*/ 	.short	(.L_58 - .L_57)
	.align		4
.L_57:
        /*0118*/ 	.word	index@(_ZN7cutlass13device_kernelIN5flash11enable_sm90INS1_16FlashAttnFwdSm90INS1_25CollectiveMainloopFwdSm90ILi2EN4cute5tupleIJNS5_1CILi1EEES8_S8_EEENS6_IJNS7_ILi128EEENS7_ILi160EEESA_EEELi128ENS_12float_e4m3_tEfNS_4arch4Sm90ELb0ELb1ELb0ELb1ELb1ELb1ELb0ELb1ELb1ELb1ELb0ELb0EEENS1_21CollectiveEpilogueFwdINS6_IJSA_SA_SB_EEES9_NS_10bfloat16_tESF_Li256ELb1ELb1ELb0ELb1EEENS1_36VarlenDynamicPersistentTileSchedulerILi128ELi160ELi256ELi128ELb0ELb1ELb1ELb1ELb0ELb1EEEEEEEEEvNT_6ParamsE)
        /*011c*/ 	.word	0x00000000


	//----- nvinfo : EIATTR_MIN_STACK_SIZE
	.align		4
.L_58:
        /*0120*/ 	.byte	0x04, 0x12
        /*0122*/ 	.short	(.L_60 - .L_59)
	.align		4
.L_59:
        /*0124*/ 	.word	index@(_ZN7cutlass13device_kernelIN5flash11enable_sm90INS1_16FlashAttnFwdSm90INS1_25CollectiveMainloopFwdSm90ILi2EN4cute5tupleIJNS5_1CILi1EEES8_S8_EEENS6_IJNS7_ILi128EEENS7_ILi160EEESA_EEELi128ENS_12float_e4m3_tEfNS_4arch4Sm90ELb1ELb0ELb0ELb0ELb1ELb0ELb0ELb1ELb1ELb1ELb0ELb0EEENS1_21CollectiveEpilogueFwdINS6_IJSA_SA_SB_EEES9_NS_10bfloat16_tESF_Li256ELb0ELb1ELb0ELb1EEENS1_30DynamicPersistentTileSchedulerILi256ELi128ELb0ELb1ELb1EEEEEEEEEvNT_6ParamsE)
        /*0128*/ 	.word	0x00000000


	//----- nvinfo : EIATTR_MIN_STACK_SIZE
	.align		4
.L_60:
        /*012c*/ 	.byte	0x04, 0x12
        /*012e*/ 	.short	(.L_62 - .L_61)
	.align		4
.L_61:
        /*0130*/ 	.word	index@(_ZN7cutlass13device_kernelIN5flash11enable_sm90INS1_16FlashAttnFwdSm90INS1_25CollectiveMainloopFwdSm90ILi2EN4cute5tupleIJNS5_1CILi1EEES8_S8_EEENS6_IJNS7_ILi128EEENS7_ILi160EEESA_EEELi128ENS_12float_e4m3_tEfNS_4arch4Sm90ELb1ELb0ELb0ELb1ELb1ELb0ELb0ELb1ELb1ELb1ELb0ELb0EEENS1_21CollectiveEpilogueFwdINS6_IJSA_SA_SB_EEES9_NS_10bfloat16_tESF_Li256ELb1ELb1ELb0ELb1EEENS1_36VarlenDynamicPersistentTileSchedulerILi128ELi160ELi256ELi128ELb0ELb1ELb1ELb1ELb1ELb1EEEEEEEEEvNT_6ParamsE)
        /*0134*/ 	.word	0x00000000


	//----- nvinfo : EIATTR_MIN_STACK_SIZE
	.align		4
.L_62:
        /*0138*/ 	.byte	0x04, 0x12
        /*013a*/ 	.short	(.L_64 - .L_63)
	.align		4
.L_63:
        /*013c*/ 	.word	index@(_ZN7cutlass13device_kernelIN5flash11enable_sm90INS1_16FlashAttnFwdSm90INS1_25CollectiveMainloopFwdSm90ILi2EN4cute5tupleIJNS5_1CILi1EEES8_S8_EEENS6_IJNS7_ILi128EEENS7_ILi160EEESA_EEELi128ENS_12float_e4m3_tEfNS_4arch4Sm90ELb1ELb0ELb0ELb1ELb1ELb1ELb0ELb1ELb1ELb1ELb0ELb0EEENS1_21CollectiveEpilogueFwdINS6_IJSA_SA_SB_EEES9_NS_10bfloat16_tESF_Li256ELb1ELb1ELb0ELb1EEENS1_36VarlenDynamicPersistentTileSchedulerILi128ELi160ELi256ELi128ELb0ELb1ELb1ELb1ELb1ELb1EEEEEEEEEvNT_6ParamsE)
        /*0140*/ 	.word	0x00000000
.L_64:


//--------------------- .nv.compat                --------------------------
	.section	.nv.compat,"",@"SHT_CUDA_COMPAT_INFO"
	.align	4
        /*0000*/ 	.byte	0x02, 0x09, 0x01, 0x00, 0x02, 0x02, 0x01, 0x00, 0x02, 0x05, 0x05, 0x00, 0x03, 0x07, 0x01, 0x01
        /*0010*/ 	.byte	0x02, 0x03, 0x00, 0x00, 0x02, 0x06, 0x01, 0x00, 0x04, 0x0b, 0x08, 0x00, 0x00, 0x00, 0x00, 0x00
        /*0020*/ 	.byte	0x00, 0x00, 0x00, 0x00


//--------------------- .nv.info._ZN7cutlass13device_kernelIN5flash11enable_sm90INS1_16FlashAttnFwdSm90INS1_25CollectiveMainloopFwdSm90ILi2EN4cute5tupleIJNS5_1CILi1EEES8_S8_EEENS6_IJNS7_ILi128EEENS7_ILi160EEESA_EEELi128ENS_12float_e4m3_tEfNS_4arch4Sm90ELb0ELb0ELb0ELb0ELb1ELb0ELb0ELb1ELb1ELb1ELb0ELb0EEENS1_21CollectiveEpilogueFwdINS6_IJSA_SA_SB_EEES9_NS_10bfloat16_tESF_Li256ELb0ELb1ELb0ELb1EEENS1_29StaticPersistentTileSchedulerILb0EEEEEEEEEvNT_6ParamsE --------------------------
	.section	.nv.info._ZN7cutlass13device_kernelIN5flash11enable_sm90INS1_16FlashAttnFwdSm90INS1_25CollectiveMainloopFwdSm90ILi2EN4cute5tupleIJNS5_1CILi1EEES8_S8_EEENS6_IJNS7_ILi128EEENS7_ILi160EEESA_EEELi128ENS_12float_e4m3_tEfNS_4arch4Sm90ELb0ELb0ELb0ELb0ELb1ELb0ELb0ELb1ELb1ELb1ELb0ELb0EEENS1_21CollectiveEpilogueFwdINS6_IJSA_SA_SB_EEES9_NS_10bfloat16_tESF_Li256ELb0ELb1ELb0ELb1EEENS1_29StaticPersistentTileSchedulerILb0EEEEEEEEEvNT_6ParamsE,"",@"SHT_CUDA_INFO"
	.sectionflags	@""
	.align	4


	//----- nvinfo : EIATTR_CUDA_API_VERSION
	.align		4
        /*0000*/ 	.byte	0x04, 0x37
        /*0002*/ 	.short	(.L_66 - .L_65)
.L_65:
        /*0004*/ 	.word	0x00000082


	//----- nvinfo : EIATTR_KPARAM_INFO
	.align		4
.L_66:
        /*0008*/ 	.byte	0x04, 0x17
        /*000a*/ 	.short	(.L_68 - .L_67)
.L_67:
        /*000c*/ 	.word	0x00000000
        /*0010*/ 	.short	0x0000
        /*0012*/ 	.short	0x0000
        /*0014*/ 	.byte	0x00, 0xf0, 0x01, 0x28


	//----- nvinfo : EIATTR_SPARSE_MMA_MASK
	.align		4
.L_68:
        /*0018*/ 	.byte	0x03, 0x50
        /*001a*/ 	.short	0x0000


	//----- nvinfo : EIATTR_MAXREG_COUNT
	.align		4
        /*001c*/ 	.byte	0x03, 0x1b
        /*001e*/ 	.short	0x00a8


	//----- nvinfo : EIATTR_MERCURY_ISA_VERSION
	.align		4
        /*0020*/ 	.byte	0x03, 0x5f
        /*0022*/ 	.short	0x0101


	//----- nvinfo : EIATTR_VRC_CTA_INIT_COUNT
	.align		4
        /*0024*/ 	.byte	0x02, 0x4a
	.zero		1
	.zero		1


	//----- nvinfo : EIATTR_EXIT_INSTR_OFFSETS
	.align		4
        /*0028*/ 	.byte	0x04, 0x1c
        /*002a*/ 	.short	(.L_70 - .L_69)


	//   ....[0]....
.L_69:
        /*002c*/ 	.word	0x00000010


	//----- nvinfo : EIATTR_MAX_THREADS
	.align		4
.L_70:
        /*0030*/ 	.byte	0x04, 0x05
        /*0032*/ 	.short	(.L_72 - .L_71)
.L_71:
        /*0034*/ 	.word	0x00000180
        /*0038*/ 	.word	0x00000001
        /*003c*/ 	.word	0x00000001


	//----- nvinfo : EIATTR_CBANK_PARAM_SIZE
	.align		4
.L_72:
        /*0040*/ 	.byte	0x03, 0x19
        /*0042*/ 	.short	0x0a00


	//----- nvinfo : EIATTR_PARAM_CBANK
	.align		4
        /*0044*/ 	.byte	0x04, 0x0a
        /*0046*/ 	.short	(.L_74 - .L_73)
	.align		4
.L_73:
        /*0048*/ 	.word	index@(.nv.constant0._ZN7cutlass13device_kernelIN5flash11enable_sm90INS1_16FlashAttnFwdSm90INS1_25CollectiveMainloopFwdSm90ILi2EN4cute5tupleIJNS5_1CILi1EEES8_S8_EEENS6_IJNS7_ILi128EEENS7_ILi160EEESA_EEELi128ENS_12float_e4m3_tEfNS_4arch4Sm90ELb0ELb0ELb0ELb0ELb1ELb0ELb0ELb1ELb1ELb1ELb0ELb0EEENS1_21CollectiveEpilogueFwdINS6_IJSA_SA_SB_EEES9_NS_10bfloat16_tESF_Li256ELb0ELb1ELb0ELb1EEENS1_29StaticPersistentTileSchedulerILb0EEEEEEEEEvNT_6ParamsE)
        /*004c*/ 	.short	0x0380
        /*004e*/ 	.short	0x0a00


	//----- nvinfo : EIATTR_SW_WAR
	.align		4
.L_74:
        /*0050*/ 	.byte	0x04, 0x36
        /*0052*/ 	.short	(.L_76 - .L_75)
.L_75:
        /*0054*/ 	.word	0x00000008
.L_76:


//--------------------- .nv.info._ZN7cutlass13device_kernelIN5flash11enable_sm90INS1_16FlashAttnFwdSm90INS1_25CollectiveMainloopFwdSm90ILi2EN4cute5tupleIJNS5_1CILi1EEES8_S8_EEENS6_IJNS7_ILi128EEENS7_ILi160EEESA_EEELi128ENS_12float_e4m3_tEfNS_4arch4Sm90ELb0ELb0ELb0ELb1ELb1ELb0ELb0ELb1ELb1ELb1ELb0ELb0EEENS1_21CollectiveEpilogueFwdINS6_IJSA_SA_SB_EEES9_NS_10bfloat16_tESF_Li256ELb1ELb1ELb0ELb1EEENS1_36VarlenDynamicPersistentTileSchedulerILi128ELi160ELi256ELi128ELb0ELb1ELb1ELb0ELb1ELb1EEEEEEEEEvNT_6ParamsE --------------------------
	.section	.nv.info._ZN7cutlass13device_kernelIN5flash11enable_sm90INS1_16FlashAttnFwdSm90INS1_25CollectiveMainloopFwdSm90ILi2EN4cute5tupleIJNS5_1CILi1EEES8_S8_EEENS6_IJNS7_ILi128EEENS7_ILi160EEESA_EEELi128ENS_12float_e4m3_tEfNS_4arch4Sm90ELb0ELb0ELb0ELb1ELb1ELb0ELb0ELb1ELb1ELb1ELb0ELb0EEENS1_21CollectiveEpilogueFwdINS6_IJSA_SA_SB_EEES9_NS_10bfloat16_tESF_Li256ELb1ELb1ELb0ELb1EEENS1_36VarlenDynamicPersistentTileSchedulerILi128ELi160ELi256ELi128ELb0ELb1ELb1ELb0ELb1ELb1EEEEEEEEEvNT_6ParamsE,"",@"SHT_CUDA_INFO"
	.sectionflags	@""
	.align	4


	//----- nvinfo : EIATTR_CUDA_API_VERSION
	.align		4
        /*0000*/ 	.byte	0x04, 0x37
        /*0002*/ 	.short	(.L_78 - .L_77)
.L_77:
        /*0004*/ 	.word	0x00000082


	//----- nvinfo : EIATTR_KPARAM_INFO
	.align		4
.L_78:
        /*0008*/ 	.byte	0x04, 0x17
        /*000a*/ 	.short	(.L_80 - .L_79)
.L_79:
        /*000c*/ 	.word	0x00000000
        /*0010*/ 	.short	0x0000
        /*0012*/ 	.short	0x0000
        /*0014*/ 	.byte	0x00, 0xf0, 0x01, 0x2a


	//----- nvinfo : EIATTR_SPARSE_MMA_MASK
	.align		4
.L_80:
        /*0018*/ 	.byte	0x03, 0x50
        /*001a*/ 	.short	0x0000


	//----- nvinfo : EIATTR_MAXREG_COUNT
	.align		4
        /*001c*/ 	.byte	0x03, 0x1b
        /*001e*/ 	.short	0x00a8


	//----- nvinfo : EIATTR_MERCURY_ISA_VERSION
	.align		4
        /*0020*/ 	.byte	0x03, 0x5f
        /*0022*/ 	.short	0x0101


	//----- nvinfo : EIATTR_VRC_CTA_INIT_COUNT
	.align		4
        /*0024*/ 	.byte	0x02, 0x4a
	.zero		1
	.zero		1


	//----- nvinfo : EIATTR_EXIT_INSTR_OFFSETS
	.align		4
        /*0028*/ 	.byte	0x04, 0x1c
        /*002a*/ 	.short	(.L_82 - .L_81)


	//   ....[0]....
.L_81:
        /*002c*/ 	.word	0x00000010


	//----- nvinfo : EIATTR_MAX_THREADS
	.align		4
.L_82:
        /*0030*/ 	.byte	0x04, 0x05
        /*0032*/ 	.short	(.L_84 - .L_83)
.L_83:
        /*0034*/ 	.word	0x00000180
        /*0038*/ 	.word	0x00000001
        /*003c*/ 	.word	0x00000001


	//----- nvinfo : EIATTR_CBANK_PARAM_SIZE
	.align		4
.L_84:
        /*0040*/ 	.byte	0x03, 0x19
        /*0042*/ 	.short	0x0a80


	//----- nvinfo : EIATTR_PARAM_CBANK
	.align		4
        /*0044*/ 	.byte	0x04, 0x0a
        /*0046*/ 	.short	(.L_86 - .L_85)
	.align		4
.L_85:
        /*0048*/ 	.word	index@(.nv.constant0._ZN7cutlass13device_kernelIN5flash11enable_sm90INS1_16FlashAttnFwdSm90INS1_25CollectiveMainloopFwdSm90ILi2EN4cute5tupleIJNS5_1CILi1EEES8_S8_EEENS6_IJNS7_ILi128EEENS7_ILi160EEESA_EEELi128ENS_12float_e4m3_tEfNS_4arch4Sm90ELb0ELb0ELb0ELb1ELb1ELb0ELb0ELb1ELb1ELb1ELb0ELb0EEENS1_21CollectiveEpilogueFwdINS6_IJSA_SA_SB_EEES9_NS_10bfloat16_tESF_Li256ELb1ELb1ELb0ELb1EEENS1_36VarlenDynamicPersistentTileSchedulerILi128ELi160ELi256ELi128ELb0ELb1ELb1ELb0ELb1ELb1EEEEEEEEEvNT_6ParamsE)
        /*004c*/ 	.short	0x0380
        /*004e*/ 	.short	0x0a80


	//----- nvinfo : EIATTR_SW_WAR
	.align		4
.L_86:
        /*0050*/ 	.byte	0x04, 0x36
        /*0052*/ 	.short	(.L_88 - .L_87)
.L_87:
        /*0054*/ 	.word	0x00000008
.L_88:


//--------------------- .nv.info._ZN7cutlass13device_kernelIN5flash11enable_sm90INS1_16FlashAttnFwdSm90INS1_25CollectiveMainloopFwdSm90ILi2EN4cute5tupleIJNS5_1CILi1EEES8_S8_EEENS6_IJNS7_ILi128EEENS7_ILi160EEESA_EEELi128ENS_12float_e4m3_tEfNS_4arch4Sm90ELb0ELb0ELb0ELb1ELb1ELb1ELb0ELb1ELb1ELb1ELb0ELb0EEENS1_21CollectiveEpilogueFwdINS6_IJSA_SA_SB_EEES9_NS_10bfloat16_tESF_Li256ELb1ELb1ELb0ELb1EEENS1_36VarlenDynamicPersistentTileSchedulerILi128ELi160ELi256ELi128ELb0ELb1ELb1ELb0ELb1ELb1EEEEEEEEEvNT_6ParamsE --------------------------
	.section	.nv.info._ZN7cutlass13device_kernelIN5flash11enable_sm90INS1_16FlashAttnFwdSm90INS1_25CollectiveMainloopFwdSm90ILi2EN4cute5tupleIJNS5_1CILi1EEES8_S8_EEENS6_IJNS7_ILi128EEENS7_ILi160EEESA_EEELi128ENS_12float_e4m3_tEfNS_4arch4Sm90ELb0ELb0ELb0ELb1ELb1ELb1ELb0ELb1ELb1ELb1ELb0ELb0EEENS1_21CollectiveEpilogueFwdINS6_IJSA_SA_SB_EEES9_NS_10bfloat16_tESF_Li256ELb1ELb1ELb0ELb1EEENS1_36VarlenDynamicPersistentTileSchedulerILi128ELi160ELi256ELi128ELb0ELb1ELb1ELb0ELb1ELb1EEEEEEEEEvNT_6ParamsE,"",@"SHT_CUDA_INFO"
	.sectionflags	@""
	.align	4


	//----- nvinfo : EIATTR_CUDA_API_VERSION
	.align		4
        /*0000*/ 	.byte	0x04, 0x37
        /*0002*/ 	.short	(.L_90 - .L_89)
.L_89:
        /*0004*/ 	.word	0x00000082


	//----- nvinfo : EIATTR_KPARAM_INFO
	.align		4
.L_90:
        /*0008*/ 	.byte	0x04, 0x17
        /*000a*/ 	.short	(.L_92 - .L_91)
.L_91:
        /*000c*/ 	.word	0x00000000
        /*0010*/ 	.short	0x0000
        /*0012*/ 	.short	0x0000
        /*0014*/ 	.byte	0x00, 0xf0, 0x01, 0x2a


	//----- nvinfo : EIATTR_SPARSE_MMA_MASK
	.align		4
.L_92:
        /*0018*/ 	.byte	0x03, 0x50
        /*001a*/ 	.short	0x0000


	//----- nvinfo : EIATTR_MAXREG_COUNT
	.align		4
        /*001c*/ 	.byte	0x03, 0x1b
        /*001e*/ 	.short	0x00a8


	//----- nvinfo : EIATTR_MERCURY_ISA_VERSION
	.align		4
        /*0020*/ 	.byte	0x03, 0x5f
        /*0022*/ 	.short	0x0101


	//----- nvinfo : EIATTR_VRC_CTA_INIT_COUNT
	.align		4
        /*0024*/ 	.byte	0x02, 0x4a
	.zero		1
	.zero		1


	//----- nvinfo : EIATTR_EXIT_INSTR_OFFSETS
	.align		4
        /*0028*/ 	.byte	0x04, 0x1c
        /*002a*/ 	.short	(.L_94 - .L_93)


	//   ....[0]....
.L_93:
        /*002c*/ 	.word	0x00000010


	//----- nvinfo : EIATTR_MAX_THREADS
	.align		4
.L_94:
        /*0030*/ 	.byte	0x04, 0x05
        /*0032*/ 	.short	(.L_96 - .L_95)
.L_95:
        /*0034*/ 	.word	0x00000180
        /*0038*/ 	.word	0x00000001
        /*003c*/ 	.word	0x00000001


	//----- nvinfo : EIATTR_CBANK_PARAM_SIZE
	.align		4
.L_96:
        /*0040*/ 	.byte	0x03, 0x19
        /*0042*/ 	.short	0x0a80


	//----- nvinfo : EIATTR_PARAM_CBANK
	.align		4
        /*0044*/ 	.byte	0x04, 0x0a
        /*0046*/ 	.short	(.L_98 - .L_97)
	.align		4
.L_97:
        /*0048*/ 	.word	index@(.nv.constant0._ZN7cutlass13device_kernelIN5flash11enable_sm90INS1_16FlashAttnFwdSm90INS1_25CollectiveMainloopFwdSm90ILi2EN4cute5tupleIJNS5_1CILi1EEES8_S8_EEENS6_IJNS7_ILi128EEENS7_ILi160EEESA_EEELi128ENS_12float_e4m3_tEfNS_4arch4Sm90ELb0ELb0ELb0ELb1ELb1ELb1ELb0ELb1ELb1ELb1ELb0ELb0EEENS1_21CollectiveEpilogueFwdINS6_IJSA_SA_SB_EEES9_NS_10bfloat16_tESF_Li256ELb1ELb1ELb0ELb1EEENS1_36VarlenDynamicPersistentTileSchedulerILi128ELi160ELi256ELi128ELb0ELb1ELb1ELb0ELb1ELb1EEEEEEEEEvNT_6ParamsE)
        /*004c*/ 	.short	0x0380
        /*004e*/ 	.short	0x0a80


	//----- nvinfo : EIATTR_SW_WAR
	.align		4
.L_98:
        /*0050*/ 	.byte	0x04, 0x36
        /*0052*/ 	.short	(.L_100 - .L_99)
.L_99:
        /*0054*/ 	.word	0x00000008
.L_100:


//--------------------- .nv.info._ZN7cutlass13device_kernelIN5flash11enable_sm90INS1_16FlashAttnFwdSm90INS1_25CollectiveMainloopFwdSm90ILi2EN4cute5tupleIJNS5_1CILi1EEES8_S8_EEENS6_IJNS7_ILi128EEENS7_ILi160EEESA_EEELi128ENS_12float_e4m3_tEfNS_4arch4Sm90ELb0ELb1ELb0ELb0ELb1ELb0ELb0ELb1ELb1ELb1ELb0ELb0EEENS1_21CollectiveEpilogueFwdINS6_IJSA_SA_SB_EEES9_NS_10bfloat16_tESF_Li256ELb0ELb1ELb0ELb1EEENS1_30DynamicPersistentTileSchedulerILi256ELi128ELb0ELb1ELb1EEEEEEEEEvNT_6ParamsE --------------------------
	.section	.nv.info._ZN7cutlass13device_kernelIN5flash11enable_sm90INS1_16FlashAttnFwdSm90INS1_25CollectiveMainloopFwdSm90ILi2EN4cute5tupleIJNS5_1CILi1EEES8_S8_EEENS6_IJNS7_ILi128EEENS7_ILi160EEESA_EEELi128ENS_12float_e4m3_tEfNS_4arch4Sm90ELb0ELb1ELb0ELb0ELb1ELb0ELb0ELb1ELb1ELb1ELb0ELb0EEENS1_21CollectiveEpilogueFwdINS6_IJSA_SA_SB_EEES9_NS_10bfloat16_tESF_Li256ELb0ELb1ELb0ELb1EEENS1_30DynamicPersistentTileSchedulerILi256ELi128ELb0ELb1ELb1EEEEEEEEEvNT_6ParamsE,"",@"SHT_CUDA_INFO"
	.sectionflags	@""
	.align	4


	//----- nvinfo : EIATTR_CUDA_API_VERSION
	.align		4
        /*0000*/ 	.byte	0x04, 0x37
        /*0002*/ 	.short	(.L_102 - .L_101)
.L_101:
        /*0004*/ 	.word	0x00000082


	//----- nvinfo : EIATTR_KPARAM_INFO
	.align		4
.L_102:
        /*0008*/ 	.byte	0x04, 0x17
        /*000a*/ 	.short	(.L_104 - .L_103)
.L_103:
        /*000c*/ 	.word	0x00000000
        /*0010*/ 	.short	0x0000
        /*0012*/ 	.short	0x0000
        /*0014*/ 	.byte	0x00, 0xf0, 0x01, 0x2a


	//----- nvinfo : EIATTR_SPARSE_MMA_MASK
	.align		4
.L_104:
        /*0018*/ 	.byte	0x03, 0x50
        /*001a*/ 	.short	0x0000


	//----- nvinfo : EIATTR_MAXREG_COUNT
	.align		4
        /*001c*/ 	.byte	0x03, 0x1b
        /*001e*/ 	.short	0x00a8


	//----- nvinfo : EIATTR_MERCURY_ISA_VERSION
	.align		4
        /*0020*/ 	.byte	0x03, 0x5f
        /*0022*/ 	.short	0x0101


	//----- nvinfo : EIATTR_VRC_CTA_INIT_COUNT
	.align		4
        /*0024*/ 	.byte	0x02, 0x4a
	.zero		1
	.zero		1


	//----- nvinfo : EIATTR_EXIT_INSTR_OFFSETS
	.align		4
        /*0028*/ 	.byte	0x04, 0x1c
        /*002a*/ 	.short	(.L_106 - .L_105)


	//   ....[0]....
.L_105:
        /*002c*/ 	.word	0x00000010


	//----- nvinfo : EIATTR_MAX_THREADS
	.align		4
.L_106:
        /*0030*/ 	.byte	0x04, 0x05
        /*0032*/ 	.short	(.L_108 - .L_107)
.L_107:
        /*0034*/ 	.word	0x00000180
        /*0038*/ 	.word	0x00000001
        /*003c*/ 	.word	0x00000001


	//----- nvinfo : EIATTR_CBANK_PARAM_SIZE
	.align		4
.L_108:
        /*0040*/ 	.byte	0x03, 0x19
        /*0042*/ 	.short	0x0a80


	//----- nvinfo : EIATTR_PARAM_CBANK
	.align		4
        /*0044*/ 	.byte	0x04, 0x0a
        /*0046*/ 	.short	(.L_110 - .L_109)
	.align		4
.L_109:
        /*0048*/ 	.word	index@(.nv.constant0._ZN7cutlass13device_kernelIN5flash11enable_sm90INS1_16FlashAttnFwdSm90INS1_25CollectiveMainloopFwdSm90ILi2EN4cute5tupleIJNS5_1CILi1EEES8_S8_EEENS6_IJNS7_ILi128EEENS7_ILi160EEESA_EEELi128ENS_12float_e4m3_tEfNS_4arch4Sm90ELb0ELb1ELb0ELb0ELb1ELb0ELb0ELb1ELb1ELb1ELb0ELb0EEENS1_21CollectiveEpilogueFwdINS6_IJSA_SA_SB_EEES9_NS_10bfloat16_tESF_Li256ELb0ELb1ELb0ELb1EEENS1_30DynamicPersistentTileSchedulerILi256ELi128ELb0ELb1ELb1EEEEEEEEEvNT_6ParamsE)
        /*004c*/ 	.short	0x0380
        /*004e*/ 	.short	0x0a80


	//----- nvinfo : EIATTR_SW_WAR
	.align		4
.L_110:
        /*0050*/ 	.byte	0x04, 0x36
        /*0052*/ 	.short	(.L_112 - .L_111)
.L_111:
        /*0054*/ 	.word	0x00000008
.L_112:


//--------------------- .nv.info._ZN7cutlass13device_kernelIN5flash11enable_sm90INS1_16FlashAttnFwdSm90INS1_25CollectiveMainloopFwdSm90ILi2EN4cute5tupleIJNS5_1CILi1EEES8_S8_EEENS6_IJNS7_ILi128EEENS7_ILi160EEESA_EEELi128ENS_12float_e4m3_tEfNS_4arch4Sm90ELb0ELb1ELb0ELb1ELb1ELb0ELb0ELb1ELb1ELb1ELb0ELb0EEENS1_21CollectiveEpilogueFwdINS6_IJSA_SA_SB_EEES9_NS_10bfloat16_tESF_Li256ELb1ELb1ELb0ELb1EEENS1_36VarlenDynamicPersistentTileSchedulerILi128ELi160ELi256ELi128ELb0ELb1ELb1ELb1ELb0ELb1EEEEEEEEEvNT_6ParamsE --------------------------
	.section	.nv.info._ZN7cutlass13device_kernelIN5flash11enable_sm90INS1_16FlashAttnFwdSm90INS1_25CollectiveMainloopFwdSm90ILi2EN4cute5tupleIJNS5_1CILi1EEES8_S8_EEENS6_IJNS7_ILi128EEENS7_ILi160EEESA_EEELi128ENS_12float_e4m3_tEfNS_4arch4Sm90ELb0ELb1ELb0ELb1ELb1ELb0ELb0ELb1ELb1ELb1ELb0ELb0EEENS1_21CollectiveEpilogueFwdINS6_IJSA_SA_SB_EEES9_NS_10bfloat16_tESF_Li256ELb1ELb1ELb0ELb1EEENS1_36VarlenDynamicPersistentTileSchedulerILi128ELi160ELi256ELi128ELb0ELb1ELb1ELb1ELb0ELb1EEEEEEEEEvNT_6ParamsE,"",@"SHT_CUDA_INFO"
	.sectionflags	@""
	.align	4


	//----- nvinfo : EIATTR_CUDA_API_VERSION
	.align		4
        /*0000*/ 	.byte	0x04, 0x37
        /*0002*/ 	.short	(.L_114 - .L_113)
.L_113:
        /*0004*/ 	.word	0x00000082


	//----- nvinfo : EIATTR_KPARAM_INFO
	.align		4
.L_114:
        /*0008*/ 	.byte	0x04, 0x17
        /*000a*/ 	.short	(.L_116 - .L_115)
.L_115:
        /*000c*/ 	.word	0x00000000
        /*0010*/ 	.short	0x0000
        /*0012*/ 	.short	0x0000
        /*0014*/ 	.byte	0x00, 0xf0, 0x01, 0x2a


	//----- nvinfo : EIATTR_SPARSE_MMA_MASK
	.align		4
.L_116:
        /*0018*/ 	.byte	0x03, 0x50
        /*001a*/ 	.short	0x0000


	//----- nvinfo : EIATTR_MAXREG_COUNT
	.align		4
        /*001c*/ 	.byte	0x03, 0x1b
        /*001e*/ 	.short	0x00a8


	//----- nvinfo : EIATTR_MERCURY_ISA_VERSION
	.align		4
        /*0020*/ 	.byte	0x03, 0x5f
        /*0022*/ 	.short	0x0101


	//----- nvinfo : EIATTR_VRC_CTA_INIT_COUNT
	.align		4
        /*0024*/ 	.byte	0x02, 0x4a
	.zero		1
	.zero		1


	//----- nvinfo : EIATTR_EXIT_INSTR_OFFSETS
	.align		4
        /*0028*/ 	.byte	0x04, 0x1c
        /*002a*/ 	.short	(.L_118 - .L_117)


	//   ....[0]....
.L_117:
        /*002c*/ 	.word	0x00000010


	//----- nvinfo : EIATTR_MAX_THREADS
	.align		4
.L_118:
        /*0030*/ 	.byte	0x04, 0x05
        /*0032*/ 	.short	(.L_120 - .L_119)
.L_119:
        /*0034*/ 	.word	0x00000180
        /*0038*/ 	.word	0x00000001
        /*003c*/ 	.word	0x00000001


	//----- nvinfo : EIATTR_CBANK_PARAM_SIZE
	.align		4
.L_120:
        /*0040*/ 	.byte	0x03, 0x19
        /*0042*/ 	.short	0x0a80


	//----- nvinfo : EIATTR_PARAM_CBANK
	.align		4
        /*0044*/ 	.byte	0x04, 0x0a
        /*0046*/ 	.short	(.L_122 - .L_121)
	.align		4
.L_121:
        /*0048*/ 	.word	index@(.nv.constant0._ZN7cutlass13device_kernelIN5flash11enable_sm90INS1_16FlashAttnFwdSm90INS1_25CollectiveMainloopFwdSm90ILi2EN4cute5tupleIJNS5_1CILi1EEES8_S8_EEENS6_IJNS7_ILi128EEENS7_ILi160EEESA_EEELi128ENS_12float_e4m3_tEfNS_4arch4Sm90ELb0ELb1ELb0ELb1ELb1ELb0ELb0ELb1ELb1ELb1ELb0ELb0EEENS1_21CollectiveEpilogueFwdINS6_IJSA_SA_SB_EEES9_NS_10bfloat16_tESF_Li256ELb1ELb1ELb0ELb1EEENS1_36VarlenDynamicPersistentTileSchedulerILi128ELi160ELi256ELi128ELb0ELb1ELb1ELb1ELb0ELb1EEEEEEEEEvNT_6ParamsE)
        /*004c*/ 	.short	0x0380
        /*004e*/ 	.short	0x0a80


	//----- nvinfo : EIATTR_SW_WAR
	.align		4
.L_122:
        /*0050*/ 	.byte	0x04, 0x36
        /*0052*/ 	.short	(.L_124 - .L_123)
.L_123:
        /*0054*/ 	.word	0x00000008
.L_124:


//--------------------- .nv.info._ZN7cutlass13device_kernelIN5flash11enable_sm90INS1_16FlashAttnFwdSm90INS1_25CollectiveMainloopFwdSm90ILi2EN4cute5tupleIJNS5_1CILi1EEES8_S8_EEENS6_IJNS7_ILi128EEENS7_ILi160EEESA_EEELi128ENS_12float_e4m3_tEfNS_4arch4Sm90ELb0ELb1ELb0ELb1ELb1ELb1ELb0ELb1ELb1ELb1ELb0ELb0EEENS1_21CollectiveEpilogueFwdINS6_IJSA_SA_SB_EEES9_NS_10bfloat16_tESF_Li256ELb1ELb1ELb0ELb1EEENS1_36VarlenDynamicPersistentTileSchedulerILi128ELi160ELi256ELi128ELb0ELb1ELb1ELb1ELb0ELb1EEEEEEEEEvNT_6ParamsE --------------------------
	.section	.nv.info._ZN7cutlass13device_kernelIN5flash11enable_sm90INS1_16FlashAttnFwdSm90INS1_25CollectiveMainloopFwdSm90ILi2EN4cute5tupleIJNS5_1CILi1EEES8_S8_EEENS6_IJNS7_ILi128EEENS7_ILi160EEESA_EEELi128ENS_12float_e4m3_tEfNS_4arch4Sm90ELb0ELb1ELb0ELb1ELb1ELb1ELb0ELb1ELb1ELb1ELb0ELb0EEENS1_21CollectiveEpilogueFwdINS6_IJSA_SA_SB_EEES9_NS_10bfloat16_tESF_Li256ELb1ELb1ELb0ELb1EEENS1_36VarlenDynamicPersistentTileSchedulerILi128ELi160ELi256ELi128ELb0ELb1ELb1ELb1ELb0ELb1EEEEEEEEEvNT_6ParamsE,"",@"SHT_CUDA_INFO"
	.sectionflags	@""
	.align	4


	//----- nvinfo : EIATTR_CUDA_API_VERSION
	.align		4
        /*0000*/ 	.byte	0x04, 0x37
        /*0002*/ 	.short	(.L_126 - .L_125)
.L_125:
        /*0004*/ 	.word	0x00000082


	//----- nvinfo : EIATTR_KPARAM_INFO
	.align		4
.L_126:
        /*0008*/ 	.byte	0x04, 0x17
        /*000a*/ 	.short	(.L_128 - .L_127)
.L_127:
        /*000c*/ 	.word	0x00000000
        /*0010*/ 	.short	0x0000
        /*0012*/ 	.short	0x0000
        /*0014*/ 	.byte	0x00, 0xf0, 0x01, 0x2a


	//----- nvinfo : EIATTR_SPARSE_MMA_MASK
	.align		4
.L_128:
        /*0018*/ 	.byte	0x03, 0x50
        /*001a*/ 	.short	0x0000


	//----- nvinfo : EIATTR_MAXREG_COUNT
	.align		4
        /*001c*/ 	.byte	0x03, 0x1b
        /*001e*/ 	.short	0x00a8


	//----- nvinfo : EIATTR_MERCURY_ISA_VERSION
	.align		4
        /*0020*/ 	.byte	0x03, 0x5f
        /*0022*/ 	.short	0x0101


	//----- nvinfo : EIATTR_VRC_CTA_INIT_COUNT
	.align		4
        /*0024*/ 	.byte	0x02, 0x4a
	.zero		1
	.zero		1


	//----- nvinfo : EIATTR_EXIT_INSTR_OFFSETS
	.align		4
        /*0028*/ 	.byte	0x04, 0x1c
        /*002a*/ 	.short	(.L_130 - .L_129)


	//   ....[0]....
.L_129:
        /*002c*/ 	.word	0x00000010


	//----- nvinfo : EIATTR_MAX_THREADS
	.align		4
.L_130:
        /*0030*/ 	.byte	0x04, 0x05
        /*0032*/ 	.short	(.L_132 - .L_131)
.L_131:
        /*0034*/ 	.word	0x00000180
        /*0038*/ 	.word	0x00000001
        /*003c*/ 	.word	0x00000001


	//----- nvinfo : EIATTR_CBANK_PARAM_SIZE
	.align		4
.L_132:
        /*0040*/ 	.byte	0x03, 0x19
        /*0042*/ 	.short	0x0a80


	//----- nvinfo : EIATTR_PARAM_CBANK
	.align		4
        /*0044*/ 	.byte	0x04, 0x0a
        /*0046*/ 	.short	(.L_134 - .L_133)
	.align		4
.L_133:
        /*0048*/ 	.word	index@(.nv.constant0._ZN7cutlass13device_kernelIN5flash11enable_sm90INS1_16FlashAttnFwdSm90INS1_25CollectiveMainloopFwdSm90ILi2EN4cute5tupleIJNS5_1CILi1EEES8_S8_EEENS6_IJNS7_ILi128EEENS7_ILi160EEESA_EEELi128ENS_12float_e4m3_tEfNS_4arch4Sm90ELb0ELb1ELb0ELb1ELb1ELb1ELb0ELb1ELb1ELb1ELb0ELb0EEENS1_21CollectiveEpilogueFwdINS6_IJSA_SA_SB_EEES9_NS_10bfloat16_tESF_Li256ELb1ELb1ELb0ELb1EEENS1_36VarlenDynamicPersistentTileSchedulerILi128ELi160ELi256ELi128ELb0ELb1ELb1ELb1ELb0ELb1EEEEEEEEEvNT_6ParamsE)
        /*004c*/ 	.short	0x0380
        /*004e*/ 	.short	0x0a80


	//----- nvinfo : EIATTR_SW_WAR
	.align		4
.L_134:
        /*0050*/ 	.byte	0x04, 0x36
        /*0052*/ 	.short	(.L_136 - .L_135)
.L_135:
        /*0054*/ 	.word	0x00000008
.L_136:


//--------------------- .nv.info._ZN7cutlass13device_kernelIN5flash11enable_sm90INS1_16FlashAttnFwdSm90INS1_25CollectiveMainloopFwdSm90ILi2EN4cute5tupleIJNS5_1CILi1EEES8_S8_EEENS6_IJNS7_ILi128EEENS7_ILi160EEESA_EEELi128ENS_12float_e4m3_tEfNS_4arch4Sm90ELb1ELb0ELb0ELb0ELb1ELb0ELb0ELb1ELb1ELb1ELb0ELb0EEENS1_21CollectiveEpilogueFwdINS6_IJSA_SA_SB_EEES9_NS_10bfloat16_tESF_Li256ELb0ELb1ELb0ELb1EEENS1_30DynamicPersistentTileSchedulerILi256ELi128ELb0ELb1ELb1EEEEEEEEEvNT_6ParamsE --------------------------
	.section	.nv.info._ZN7cutlass13device_kernelIN5flash11enable_sm90INS1_16FlashAttnFwdSm90INS1_25CollectiveMainloopFwdSm90ILi2EN4cute5tupleIJNS5_1CILi1EEES8_S8_EEENS6_IJNS7_ILi128EEENS7_ILi160EEESA_EEELi128ENS_12float_e4m3_tEfNS_4arch4Sm90ELb1ELb0ELb0ELb0ELb1ELb0ELb0ELb1ELb1ELb1ELb0ELb0EEENS1_21CollectiveEpilogueFwdINS6_IJSA_SA_SB_EEES9_NS_10bfloat16_tESF_Li256ELb0ELb1ELb0ELb1EEENS1_30DynamicPersistentTileSchedulerILi256ELi128ELb0ELb1ELb1EEEEEEEEEvNT_6ParamsE,"",@"SHT_CUDA_INFO"
	.sectionflags	@""
	.align	4


	//----- nvinfo : EIATTR_CUDA_API_VERSION
	.align		4
        /*0000*/ 	.byte	0x04, 0x37
        /*0002*/ 	.short	(.L_138 - .L_137)
.L_137:
        /*0004*/ 	.word	0x00000082


	//----- nvinfo : EIATTR_KPARAM_INFO
	.align		4
.L_138:
        /*0008*/ 	.byte	0x04, 0x17
        /*000a*/ 	.short	(.L_140 - .L_139)
.L_139:
        /*000c*/ 	.word	0x00000000
        /*0010*/ 	.short	0x0000
        /*0012*/ 	.short	0x0000
        /*0014*/ 	.byte	0x00, 0xf0, 0x01, 0x2a


	//----- nvinfo : EIATTR_SPARSE_MMA_MASK
	.align		4
.L_140:
        /*0018*/ 	.byte	0x03, 0x50
        /*001a*/ 	.short	0x0000


	//----- nvinfo : EIATTR_MAXREG_COUNT
	.align		4
        /*001c*/ 	.byte	0x03, 0x1b
        /*001e*/ 	.short	0x00a8


	//----- nvinfo : EIATTR_MERCURY_ISA_VERSION
	.align		4
        /*0020*/ 	.byte	0x03, 0x5f
        /*0022*/ 	.short	0x0101


	//----- nvinfo : EIATTR_VRC_CTA_INIT_COUNT
	.align		4
        /*0024*/ 	.byte	0x02, 0x4a
	.zero		1
	.zero		1


	//----- nvinfo : EIATTR_EXIT_INSTR_OFFSETS
	.align		4
        /*0028*/ 	.byte	0x04, 0x1c
        /*002a*/ 	.short	(.L_142 - .L_141)


	//   ....[0]....
.L_141:
        /*002c*/ 	.word	0x00000010


	//----- nvinfo : EIATTR_MAX_THREADS
	.align		4
.L_142:
        /*0030*/ 	.byte	0x04, 0x05
        /*0032*/ 	.short	(.L_144 - .L_143)
.L_143:
        /*0034*/ 	.word	0x00000180
        /*0038*/ 	.word	0x00000001
        /*003c*/ 	.word	0x00000001


	//----- nvinfo : EIATTR_CBANK_PARAM_SIZE
	.align		4
.L_144:
        /*0040*/ 	.byte	0x03, 0x19
        /*0042*/ 	.short	0x0a80


	//----- nvinfo : EIATTR_PARAM_CBANK
	.align		4
        /*0044*/ 	.byte	0x04, 0x0a
        /*0046*/ 	.short	(.L_146 - .L_145)
	.align		4
.L_145:
        /*0048*/ 	.word	index@(.nv.constant0._ZN7cutlass13device_kernelIN5flash11enable_sm90INS1_16FlashAttnFwdSm90INS1_25CollectiveMainloopFwdSm90ILi2EN4cute5tupleIJNS5_1CILi1EEES8_S8_EEENS6_IJNS7_ILi128EEENS7_ILi160EEESA_EEELi128ENS_12float_e4m3_tEfNS_4arch4Sm90ELb1ELb0ELb0ELb0ELb1ELb0ELb0ELb1ELb1ELb1ELb0ELb0EEENS1_21CollectiveEpilogueFwdINS6_IJSA_SA_SB_EEES9_NS_10bfloat16_tESF_Li256ELb0ELb1ELb0ELb1EEENS1_30DynamicPersistentTileSchedulerILi256ELi128ELb0ELb1ELb1EEEEEEEEEvNT_6ParamsE)
        /*004c*/ 	.short	0x0380
        /*004e*/ 	.short	0x0a80


	//----- nvinfo : EIATTR_SW_WAR
	.align		4
.L_146:
        /*0050*/ 	.byte	0x04, 0x36
        /*0052*/ 	.short	(.L_148 - .L_147)
.L_147:
        /*0054*/ 	.word	0x00000008
.L_148:


//--------------------- .nv.info._ZN7cutlass13device_kernelIN5flash11enable_sm90INS1_16FlashAttnFwdSm90INS1_25CollectiveMainloopFwdSm90ILi2EN4cute5tupleIJNS5_1CILi1EEES8_S8_EEENS6_IJNS7_ILi128EEENS7_ILi160EEESA_EEELi128ENS_12float_e4m3_tEfNS_4arch4Sm90ELb1ELb0ELb0ELb1ELb1ELb0ELb0ELb1ELb1ELb1ELb0ELb0EEENS1_21CollectiveEpilogueFwdINS6_IJSA_SA_SB_EEES9_NS_10bfloat16_tESF_Li256ELb1ELb1ELb0ELb1EEENS1_36VarlenDynamicPersistentTileSchedulerILi128ELi160ELi256ELi128ELb0ELb1ELb1ELb1ELb1ELb1EEEEEEEEEvNT_6ParamsE --------------------------
	.section	.nv.info._ZN7cutlass13device_kernelIN5flash11enable_sm90INS1_16FlashAttnFwdSm90INS1_25CollectiveMainloopFwdSm90ILi2EN4cute5tupleIJNS5_1CILi1EEES8_S8_EEENS6_IJNS7_ILi128EEENS7_ILi160EEESA_EEELi128ENS_12float_e4m3_tEfNS_4arch4Sm90ELb1ELb0ELb0ELb1ELb1ELb0ELb0ELb1ELb1ELb1ELb0ELb0EEENS1_21CollectiveEpilogueFwdINS6_IJSA_SA_SB_EEES9_NS_10bfloat16_tESF_Li256ELb1ELb1ELb0ELb1EEENS1_36VarlenDynamicPersistentTileSchedulerILi128ELi160ELi256ELi128ELb0ELb1ELb1ELb1ELb1ELb1EEEEEEEEEvNT_6ParamsE,"",@"SHT_CUDA_INFO"
	.sectionflags	@""
	.align	4


	//----- nvinfo : EIATTR_CUDA_API_VERSION
	.align		4
        /*0000*/ 	.byte	0x04, 0x37
        /*0002*/ 	.short	(.L_150 - .L_149)
.L_149:
        /*0004*/ 	.word	0x00000082


	//----- nvinfo : EIATTR_KPARAM_INFO
	.align		4
.L_150:
        /*0008*/ 	.byte	0x04, 0x17
        /*000a*/ 	.short	(.L_152 - .L_151)
.L_151:
        /*000c*/ 	.word	0x00000000
        /*0010*/ 	.short	0x0000
        /*0012*/ 	.short	0x0000
        /*0014*/ 	.byte	0x00, 0xf0, 0x01, 0x2a


	//----- nvinfo : EIATTR_SPARSE_MMA_MASK
	.align		4
.L_152:
        /*0018*/ 	.byte	0x03, 0x50
        /*001a*/ 	.short	0x0000


	//----- nvinfo : EIATTR_MAXREG_COUNT
	.align		4
        /*001c*/ 	.byte	0x03, 0x1b
        /*001e*/ 	.short	0x00a8


	//----- nvinfo : EIATTR_MERCURY_ISA_VERSION
	.align		4
        /*0020*/ 	.byte	0x03, 0x5f
        /*0022*/ 	.short	0x0101


	//----- nvinfo : EIATTR_VRC_CTA_INIT_COUNT
	.align		4
        /*0024*/ 	.byte	0x02, 0x4a
	.zero		1
	.zero		1


	//----- nvinfo : EIATTR_EXIT_INSTR_OFFSETS
	.align		4
        /*0028*/ 	.byte	0x04, 0x1c
        /*002a*/ 	.short	(.L_154 - .L_153)


	//   ....[0]....
.L_153:
        /*002c*/ 	.word	0x00000010


	//----- nvinfo : EIATTR_MAX_THREADS
	.align		4
.L_154:
        /*0030*/ 	.byte	0x04, 0x05
        /*0032*/ 	.short	(.L_156 - .L_155)
.L_155:
        /*0034*/ 	.word	0x00000180
        /*0038*/ 	.word	0x00000001
        /*003c*/ 	.word	0x00000001


	//----- nvinfo : EIATTR_CBANK_PARAM_SIZE
	.align		4
.L_156:
        /*0040*/ 	.byte	0x03, 0x19
        /*0042*/ 	.short	0x0a80


	//----- nvinfo : EIATTR_PARAM_CBANK
	.align		4
        /*0044*/ 	.byte	0x04, 0x0a
        /*0046*/ 	.short	(.L_158 - .L_157)
	.align		4
.L_157:
        /*0048*/ 	.word	index@(.nv.constant0._ZN7cutlass13device_kernelIN5flash11enable_sm90INS1_16FlashAttnFwdSm90INS1_25CollectiveMainloopFwdSm90ILi2EN4cute5tupleIJNS5_1CILi1EEES8_S8_EEENS6_IJNS7_ILi128EEENS7_ILi160EEESA_EEELi128ENS_12float_e4m3_tEfNS_4arch4Sm90ELb1ELb0ELb0ELb1ELb1ELb0ELb0ELb1ELb1ELb1ELb0ELb0EEENS1_21CollectiveEpilogueFwdINS6_IJSA_SA_SB_EEES9_NS_10bfloat16_tESF_Li256ELb1ELb1ELb0ELb1EEENS1_36VarlenDynamicPersistentTileSchedulerILi128ELi160ELi256ELi128ELb0ELb1ELb1ELb1ELb1ELb1EEEEEEEEEvNT_6ParamsE)
        /*004c*/ 	.short	0x0380
        /*004e*/ 	.short	0x0a80


	//----- nvinfo : EIATTR_SW_WAR
	.align		4
.L_158:
        /*0050*/ 	.byte	0x04, 0x36
        /*0052*/ 	.short	(.L_160 - .L_159)
.L_159:
        /*0054*/ 	.word	0x00000008
.L_160:


//--------------------- .nv.info._ZN7cutlass13device_kernelIN5flash11enable_sm90INS1_16FlashAttnFwdSm90INS1_25CollectiveMainloopFwdSm90ILi2EN4cute5tupleIJNS5_1CILi1EEES8_S8_EEENS6_IJNS7_ILi128EEENS7_ILi160EEESA_EEELi128ENS_12float_e4m3_tEfNS_4arch4Sm90ELb1ELb0ELb0ELb1ELb1ELb1ELb0ELb1ELb1ELb1ELb0ELb0EEENS1_21CollectiveEpilogueFwdINS6_IJSA_SA_SB_EEES9_NS_10bfloat16_tESF_Li256ELb1ELb1ELb0ELb1EEENS1_36VarlenDynamicPersistentTileSchedulerILi128ELi160ELi256ELi128ELb0ELb1ELb1ELb1ELb1ELb1EEEEEEEEEvNT_6ParamsE --------------------------
	.section	.nv.info._ZN7cutlass13device_kernelIN5flash11enable_sm90INS1_16FlashAttnFwdSm90INS1_25CollectiveMainloopFwdSm90ILi2EN4cute5tupleIJNS5_1CILi1EEES8_S8_EEENS6_IJNS7_ILi128EEENS7_ILi160EEESA_EEELi128ENS_12float_e4m3_tEfNS_4arch4Sm90ELb1ELb0ELb0ELb1ELb1ELb1ELb0ELb1ELb1ELb1ELb0ELb0EEENS1_21CollectiveEpilogueFwdINS6_IJSA_SA_SB_EEES9_NS_10bfloat16_tESF_Li256ELb1ELb1ELb0ELb1EEENS1_36VarlenDynamicPersistentTileSchedulerILi128ELi160ELi256ELi128ELb0ELb1ELb1ELb1ELb1ELb1EEEEEEEEEvNT_6ParamsE,"",@"SHT_CUDA_INFO"
	.sectionflags	@""
	.align	4


	//----- nvinfo : EIATTR_CUDA_API_VERSION
	.align		4
        /*0000*/ 	.byte	0x04, 0x37
        /*0002*/ 	.short	(.L_162 - .L_161)
.L_161:
        /*0004*/ 	.word	0x00000082


	//----- nvinfo : EIATTR_KPARAM_INFO
	.align		4
.L_162:
        /*0008*/ 	.byte	0x04, 0x17
        /*000a*/ 	.short	(.L_164 - .L_163)
.L_163:
        /*000c*/ 	.word	0x00000000
        /*0010*/ 	.short	0x0000
        /*0012*/ 	.short	0x0000
        /*0014*/ 	.byte	0x00, 0xf0, 0x01, 0x2a


	//----- nvinfo : EIATTR_SPARSE_MMA_MASK
	.align		4
.L_164:
        /*0018*/ 	.byte	0x03, 0x50
        /*001a*/ 	.short	0x0000


	//----- nvinfo : EIATTR_MAXREG_COUNT
	.align		4
        /*001c*/ 	.byte	0x03, 0x1b
        /*001e*/ 	.short	0x00a8


	//----- nvinfo : EIATTR_MERCURY_ISA_VERSION
	.align		4
        /*0020*/ 	.byte	0x03, 0x5f
        /*0022*/ 	.short	0x0101


	//----- nvinfo : EIATTR_VRC_CTA_INIT_COUNT
	.align		4
        /*0024*/ 	.byte	0x02, 0x4a
	.zero		1
	.zero		1


	//----- nvinfo : EIATTR_EXIT_INSTR_OFFSETS
	.align		4
        /*0028*/ 	.byte	0x04, 0x1c
        /*002a*/ 	.short	(.L_166 - .L_165)


	//   ....[0]....
.L_165:
        /*002c*/ 	.word	0x00000010


	//----- nvinfo : EIATTR_MAX_THREADS
	.align		4
.L_166:
        /*0030*/ 	.byte	0x04, 0x05
        /*0032*/ 	.short	(.L_168 - .L_167)
.L_167:
        /*0034*/ 	.word	0x00000180
        /*0038*/ 	.word	0x00000001
        /*003c*/ 	.word	0x00000001


	//----- nvinfo : EIATTR_CBANK_PARAM_SIZE
	.align		4
.L_168:
        /*0040*/ 	.byte	0x03, 0x19
        /*0042*/ 	.short	0x0a80


	//----- nvinfo : EIATTR_PARAM_CBANK
	.align		4
        /*0044*/ 	.byte	0x04, 0x0a
        /*0046*/ 	.short	(.L_170 - .L_169)
	.align		4
.L_169:
        /*0048*/ 	.word	index@(.nv.constant0._ZN7cutlass13device_kernelIN5flash11enable_sm90INS1_16FlashAttnFwdSm90INS1_25CollectiveMainloopFwdSm90ILi2EN4cute5tupleIJNS5_1CILi1EEES8_S8_EEENS6_IJNS7_ILi128EEENS7_ILi160EEESA_EEELi128ENS_12float_e4m3_tEfNS_4arch4Sm90ELb1ELb0ELb0ELb1ELb1ELb1ELb0ELb1ELb1ELb1ELb0ELb0EEENS1_21CollectiveEpilogueFwdINS6_IJSA_SA_SB_EEES9_NS_10bfloat16_tESF_Li256ELb1ELb1ELb0ELb1EEENS1_36VarlenDynamicPersistentTileSchedulerILi128ELi160ELi256ELi128ELb0ELb1ELb1ELb1ELb1ELb1EEEEEEEEEvNT_6ParamsE)
        /*004c*/ 	.short	0x0380
        /*004e*/ 	.short	0x0a80


	//----- nvinfo : EIATTR_SW_WAR
	.align		4
.L_170:
        /*0050*/ 	.byte	0x04, 0x36
        /*0052*/ 	.short	(.L_172 - .L_171)
.L_171:
        /*0054*/ 	.word	0x00000008
.L_172:


//--------------------- .nv.callgraph             --------------------------
	.section	.nv.callgraph,"",@"SHT_CUDA_CALLGRAPH"
	.align	4
	.sectionentsize	8
	.align		4
        /*0000*/ 	.word	0x00000000
	.align		4
        /*0004*/ 	.word	0xffffffff
	.align		4
        /*0008*/ 	.word	0x00000000
	.align		4
        /*000c*/ 	.word	0xfffffffe
	.align		4
        /*0010*/ 	.word	0x00000000
	.align		4
        /*0014*/ 	.word	0xfffffffd
	.align		4
        /*0018*/ 	.word	0x00000000
	.align		4
        /*001c*/ 	.word	0xfffffffc


//--------------------- .nv.constant4             --------------------------
	.section	.nv.constant4,"a",@progbits
	.align	8
	.align		8
.nv.constant4:
        /*0000*/ 	.dword	_ZN72_INTERNAL_ad1e3db0_36_flash_fwd_hdim128_e4m3_paged_sm90_cu_f3e6f9ee_29614cuda3std3__45__cpo5beginE
	.align		8
        /*0008*/ 	.dword	_ZN72_INTERNAL_ad1e3db0_36_flash_fwd_hdim128_e4m3_paged_sm90_cu_f3e6f9ee_29614cuda3std3__45__cpo3endE
	.align		8
        /*0010*/ 	.dword	_ZN72_INTERNAL_ad1e3db0_36_flash_fwd_hdim128_e4m3_paged_sm90_cu_f3e6f9ee_29614cuda3std3__45__cpo6cbeginE
	.align		8
        /*0018*/ 	.dword	_ZN72_INTERNAL_ad1e3db0_36_flash_fwd_hdim128_e4m3_paged_sm90_cu_f3e6f9ee_29614cuda3std3__45__cpo4cendE
	.align		8
        /*0020*/ 	.dword	_ZN72_INTERNAL_ad1e3db0_36_flash_fwd_hdim128_e4m3_paged_sm90_cu_f3e6f9ee_29614cuda3std3__474_GLOBAL__N__ad1e3db0_36_flash_fwd_hdim128_e4m3_paged_sm90_cu_f3e6f9ee_29616ignoreE
	.align		8
        /*0028*/ 	.dword	_ZN72_INTERNAL_ad1e3db0_36_flash_fwd_hdim128_e4m3_paged_sm90_cu_f3e6f9ee_29614cuda3std3__419piecewise_constructE
	.align		8
        /*0030*/ 	.dword	_ZN72_INTERNAL_ad1e3db0_36_flash_fwd_hdim128_e4m3_paged_sm90_cu_f3e6f9ee_29614cuda3std3__48in_placeE
	.align		8
        /*0038*/ 	.dword	_ZN72_INTERNAL_ad1e3db0_36_flash_fwd_hdim128_e4m3_paged_sm90_cu_f3e6f9ee_29614cuda3std6ranges3__45__cpo4swapE
	.align		8
        /*0040*/ 	.dword	_ZN72_INTERNAL_ad1e3db0_36_flash_fwd_hdim128_e4m3_paged_sm90_cu_f3e6f9ee_29614cuda3std6ranges3__45__cpo9iter_moveE
	.align		8
        /*0048*/ 	.dword	_ZN72_INTERNAL_ad1e3db0_36_flash_fwd_hdim128_e4m3_paged_sm90_cu_f3e6f9ee_29614cute7productE
	.align		8
        /*0050*/ 	.dword	_ZN72_INTERNAL_ad1e3db0_36_flash_fwd_hdim128_e4m3_paged_sm90_cu_f3e6f9ee_29614cute1_E


//--------------------- .text._ZN7cutlass13device_kernelIN5flash11enable_sm90INS1_16FlashAttnFwdSm90INS1_25CollectiveMainloopFwdSm90ILi2EN4cute5tupleIJNS5_1CILi1EEES8_S8_EEENS6_IJNS7_ILi128EEENS7_ILi160EEESA_EEELi128ENS_12float_e4m3_tEfNS_4arch4Sm90ELb0ELb0ELb0ELb0ELb1ELb0ELb0ELb1ELb1ELb1ELb0ELb0EEENS1_21CollectiveEpilogueFwdINS6_IJSA_SA_SB_EEES9_NS_10bfloat16_tESF_Li256ELb0ELb1ELb0ELb1EEENS1_29StaticPersistentTileSchedulerILb0EEEEEEEEEvNT_6ParamsE --------------------------
	.section	.text._ZN7cutlass13device_kernelIN5flash11enable_sm90INS1_16FlashAttnFwdSm90INS1_25CollectiveMainloopFwdSm90ILi2EN4cute5tupleIJNS5_1CILi1EEES8_S8_EEENS6_IJNS7_ILi128EEENS7_ILi160EEESA_EEELi128ENS_12float_e4m3_tEfNS_4arch4Sm90ELb0ELb0ELb0ELb0ELb1ELb0ELb0ELb1ELb1ELb1ELb0ELb0EEENS1_21CollectiveEpilogueFwdINS6_IJSA_SA_SB_EEES9_NS_10bfloat16_tESF_Li256ELb0ELb1ELb0ELb1EEENS1_29StaticPersistentTileSchedulerILb0EEEEEEEEEvNT_6ParamsE,"ax",@progbits
	.align	128
.text._ZN7cutlass13device_kernelIN5flash11enable_sm90INS1_16FlashAttnFwdSm90INS1_25CollectiveMainloopFwdSm90ILi2EN4cute5tupleIJNS5_1CILi1EEES8_S8_EEENS6_IJNS7_ILi128EEENS7_ILi160EEESA_EEELi128ENS_12float_e4m3_tEfNS_4arch4Sm90ELb0ELb0ELb0ELb0ELb1ELb0ELb0ELb1ELb1ELb1ELb0ELb0EEENS1_21CollectiveEpilogueFwdINS6_IJSA_SA_SB_EEES9_NS_10bfloat16_tESF_Li256ELb0ELb1ELb0ELb1EEENS1_29StaticPersistentTileSchedulerILb0EEEEEEEEEvNT_6ParamsE:
        .type           _ZN7cutlass13device_kernelIN5flash11enable_sm90INS1_16FlashAttnFwdSm90INS1_25CollectiveMainloopFwdSm90ILi2EN4cute5tupleIJNS5_1CILi1EEES8_S8_EEENS6_IJNS7_ILi128EEENS7_ILi160EEESA_EEELi128ENS_12float_e4m3_tEfNS_4arch4Sm90ELb0ELb0ELb0ELb0ELb1ELb0ELb0ELb1ELb1ELb1ELb0ELb0EEENS1_21CollectiveEpilogueFwdINS6_IJSA_SA_SB_EEES9_NS_10bfloat16_tESF_Li256ELb0ELb1ELb0ELb1EEENS1_29StaticPersistentTileSchedulerILb0EEEEEEEEEvNT_6ParamsE,@function
        .size           _ZN7cutlass13device_kernelIN5flash11enable_sm90INS1_16FlashAttnFwdSm90INS1_25CollectiveMainloopFwdSm90ILi2EN4cute5tupleIJNS5_1CILi1EEES8_S8_EEENS6_IJNS7_ILi128EEENS7_ILi160EEESA_EEELi128ENS_12float_e4m3_tEfNS_4arch4Sm90ELb0ELb0ELb0ELb0ELb1ELb0ELb0ELb1ELb1ELb1ELb0ELb0EEENS1_21CollectiveEpilogueFwdINS6_IJSA_SA_SB_EEES9_NS_10bfloat16_tESF_Li256ELb0ELb1ELb0ELb1EEENS1_29StaticPersistentTileSchedulerILb0EEEEEEEEEvNT_6ParamsE,(.L_x_9 - _ZN7cutlass13device_kernelIN5flash11enable_sm90INS1_16FlashAttnFwdSm90INS1_25CollectiveMainloopFwdSm90ILi2EN4cute5tupleIJNS5_1CILi1EEES8_S8_EEENS6_IJNS7_ILi128EEENS7_ILi160EEESA_EEELi128ENS_12float_e4m3_tEfNS_4arch4Sm90ELb0ELb0ELb0ELb0ELb1ELb0ELb0ELb1ELb1ELb1ELb0ELb0EEENS1_21CollectiveEpilogueFwdINS6_IJSA_SA_SB_EEES9_NS_10bfloat16_tESF_Li256ELb0ELb1ELb0ELb1EEENS1_29StaticPersistentTileSchedulerILb0EEEEEEEEEvNT_6ParamsE)
        .other          _ZN7cutlass13device_kernelIN5flash11enable_sm90INS1_16FlashAttnFwdSm90INS1_25CollectiveMainloopFwdSm90ILi2EN4cute5tupleIJNS5_1CILi1EEES8_S8_EEENS6_IJNS7_ILi128EEENS7_ILi160EEESA_EEELi128ENS_12float_e4m3_tEfNS_4arch4Sm90ELb0ELb0ELb0ELb0ELb1ELb0ELb0ELb1ELb1ELb1ELb0ELb0EEENS1_21CollectiveEpilogueFwdINS6_IJSA_SA_SB_EEES9_NS_10bfloat16_tESF_Li256ELb0ELb1ELb0ELb1EEENS1_29StaticPersistentTileSchedulerILb0EEEEEEEEEvNT_6ParamsE,@"STO_CUDA_ENTRY STV_DEFAULT"
_ZN7cutlass13device_kernelIN5flash11enable_sm90INS1_16FlashAttnFwdSm90INS1_25CollectiveMainloopFwdSm90ILi2EN4cute5tupleIJNS5_1CILi1EEES8_S8_EEENS6_IJNS7_ILi128EEENS7_ILi160EEESA_EEELi128ENS_12float_e4m3_tEfNS_4arch4Sm90ELb0ELb0ELb0ELb0ELb1ELb0ELb0ELb1ELb1ELb1ELb0ELb0EEENS1_21CollectiveEpilogueFwdINS6_IJSA_SA_SB_EEES9_NS_10bfloat16_tESF_Li256ELb0ELb1ELb0ELb1EEENS1_29StaticPersistentTileSchedulerILb0EEEEEEEEEvNT_6ParamsE:
[----:B------:R-:W-:Y:S01]  /*0000*/  LDC R1, c[0x0][0x37c] ;  /* 0x0000df00ff017b82 */ /* 0x000fe20000000800 */
[----:B------:R-:W-:Y:S05]  /*0010*/  EXIT ;  /* 0x000000000000794d */ /* 0x000fea0003800000 */
.L_x_0:
[----:B------:R-:W-:-:S00]  /*0020*/  BRA `(.L_x_0) ;  /* 0xfffffffc00fc7947 */ /* 0x000fc0000383ffff */
[----:B------:R-:W-:-:S00]  /*0030*/  NOP ;  /* 0x0000000000007918 */ /* 0x000fc00000000000 */
        /* <DEDUP_REMOVED lines=12> */
.L_x_9:


//--------------------- .text._ZN7cutlass13device_kernelIN5flash11enable_sm90INS1_16FlashAttnFwdSm90INS1_25CollectiveMainloopFwdSm90ILi2EN4cute5tupleIJNS5_1CILi1EEES8_S8_EEENS6_IJNS7_ILi128EEENS7_ILi160EEESA_EEELi128ENS_12float_e4m3_tEfNS_4arch4Sm90ELb0ELb0ELb0ELb1ELb1ELb0ELb0ELb1ELb1ELb1ELb0ELb0EEENS1_21CollectiveEpilogueFwdINS6_IJSA_SA_SB_EEES9_NS_10bfloat16_tESF_Li256ELb1ELb1ELb0ELb1EEENS1_36VarlenDynamicPersistentTileSchedulerILi128ELi160ELi256ELi128ELb0ELb1ELb1ELb0ELb1ELb1EEEEEEEEEvNT_6ParamsE --------------------------
	.section	.text._ZN7cutlass13device_kernelIN5flash11enable_sm90INS1_16FlashAttnFwdSm90INS1_25CollectiveMainloopFwdSm90ILi2EN4cute5tupleIJNS5_1CILi1EEES8_S8_EEENS6_IJNS7_ILi128EEENS7_ILi160EEESA_EEELi128ENS_12float_e4m3_tEfNS_4arch4Sm90ELb0ELb0ELb0ELb1ELb1ELb0ELb0ELb1ELb1ELb1ELb0ELb0EEENS1_21CollectiveEpilogueFwdINS6_IJSA_SA_SB_EEES9_NS_10bfloat16_tESF_Li256ELb1ELb1ELb0ELb1EEENS1_36VarlenDynamicPersistentTileSchedulerILi128ELi160ELi256ELi128ELb0ELb1ELb1ELb0ELb1ELb1EEEEEEEEEvNT_6ParamsE,"ax",@progbits
	.align	128
.text._ZN7cutlass13device_kernelIN5flash11enable_sm90INS1_16FlashAttnFwdSm90INS1_25CollectiveMainloopFwdSm90ILi2EN4cute5tupleIJNS5_1CILi1EEES8_S8_EEENS6_IJNS7_ILi128EEENS7_ILi160EEESA_EEELi128ENS_12float_e4m3_tEfNS_4arch4Sm90ELb0ELb0ELb0ELb1ELb1ELb0ELb0ELb1ELb1ELb1ELb0ELb0EEENS1_21CollectiveEpilogueFwdINS6_IJSA_SA_SB_EEES9_NS_10bfloat16_tESF_Li256ELb1ELb1ELb0ELb1EEENS1_36VarlenDynamicPersistentTileSchedulerILi128ELi160ELi256ELi128ELb0ELb1ELb1ELb0ELb1ELb1EEEEEEEEEvNT_6ParamsE:
        .type           _ZN7cutlass13device_kernelIN5flash11enable_sm90INS1_16FlashAttnFwdSm90INS1_25CollectiveMainloopFwdSm90ILi2EN4cute5tupleIJNS5_1CILi1EEES8_S8_EEENS6_IJNS7_ILi128EEENS7_ILi160EEESA_EEELi128ENS_12float_e4m3_tEfNS_4arch4Sm90ELb0ELb0ELb0ELb1ELb1ELb0ELb0ELb1ELb1ELb1ELb0ELb0EEENS1_21CollectiveEpilogueFwdINS6_IJSA_SA_SB_EEES9_NS_10bfloat16_tESF_Li256ELb1ELb1ELb0ELb1EEENS1_36VarlenDynamicPersistentTileSchedulerILi128ELi160ELi256ELi128ELb0ELb1ELb1ELb0ELb1ELb1EEEEEEEEEvNT_6ParamsE,@function
        .size           _ZN7cutlass13device_kernelIN5flash11enable_sm90INS1_16FlashAttnFwdSm90INS1_25CollectiveMainloopFwdSm90ILi2EN4cute5tupleIJNS5_1CILi1EEES8_S8_EEENS6_IJNS7_ILi128EEENS7_ILi160EEESA_EEELi128ENS_12float_e4m3_tEfNS_4arch4Sm90ELb0ELb0ELb0ELb1ELb1ELb0ELb0ELb1ELb1ELb1ELb0ELb0EEENS1_21CollectiveEpilogueFwdINS6_IJSA_SA_SB_EEES9_NS_10bfloat16_tESF_Li256ELb1ELb1ELb0ELb1EEENS1_36VarlenDynamicPersistentTileSchedulerILi128ELi160ELi256ELi128ELb0ELb1ELb1ELb0ELb1ELb1EEEEEEEEEvNT_6ParamsE,(.L_x_10 - _ZN7cutlass13device_kernelIN5flash11enable_sm90INS1_16FlashAttnFwdSm90INS1_25CollectiveMainloopFwdSm90ILi2EN4cute5tupleIJNS5_1CILi1EEES8_S8_EEENS6_IJNS7_ILi128EEENS7_ILi160EEESA_EEELi128ENS_12float_e4m3_tEfNS_4arch4Sm90ELb0ELb0ELb0ELb1ELb1ELb0ELb0ELb1ELb1ELb1ELb0ELb0EEENS1_21CollectiveEpilogueFwdINS6_IJSA_SA_SB_EEES9_NS_10bfloat16_tESF_Li256ELb1ELb1ELb0ELb1EEENS1_36VarlenDynamicPersistentTileSchedulerILi128ELi160ELi256ELi128ELb0ELb1ELb1ELb0ELb1ELb1EEEEEEEEEvNT_6ParamsE)
        .other          _ZN7cutlass13device_kernelIN5flash11enable_sm90INS1_16FlashAttnFwdSm90INS1_25CollectiveMainloopFwdSm90ILi2EN4cute5tupleIJNS5_1CILi1EEES8_S8_EEENS6_IJNS7_ILi128EEENS7_ILi160EEESA_EEELi128ENS_12float_e4m3_tEfNS_4arch4Sm90ELb0ELb0ELb0ELb1ELb1ELb0ELb0ELb1ELb1ELb1ELb0ELb0EEENS1_21CollectiveEpilogueFwdINS6_IJSA_SA_SB_EEES9_NS_10bfloat16_tESF_Li256ELb1ELb1ELb0ELb1EEENS1_36VarlenDynamicPersistentTileSchedulerILi128ELi160ELi256ELi128ELb0ELb1ELb1ELb0ELb1ELb1EEEEEEEEEvNT_6ParamsE,@"STO_CUDA_ENTRY STV_DEFAULT"
_ZN7cutlass13device_kernelIN5flash11enable_sm90INS1_16FlashAttnFwdSm90INS1_25CollectiveMainloopFwdSm90ILi2EN4cute5tupleIJNS5_1CILi1EEES8_S8_EEENS6_IJNS7_ILi128EEENS7_ILi160EEESA_EEELi128ENS_12float_e4m3_tEfNS_4arch4Sm90ELb0ELb0ELb0ELb1ELb1ELb0ELb0ELb1ELb1ELb1ELb0ELb0EEENS1_21CollectiveEpilogueFwdINS6_IJSA_SA_SB_EEES9_NS_10bfloat16_tESF_Li256ELb1ELb1ELb0ELb1EEENS1_36VarlenDynamicPersistentTileSchedulerILi128ELi160ELi256ELi128ELb0ELb1ELb1ELb0ELb1ELb1EEEEEEEEEvNT_6ParamsE:
[----:B------:R-:W-:Y:S01]  /*0000*/  LDC R1, c[0x0][0x37c] ;  /* 0x0000df00ff017b82 */ /* 0x000fe20000000800 */
[----:B------:R-:W-:Y:S05]  /*0010*/  EXIT ;  /* 0x000000000000794d */ /* 0x000fea0003800000 */
.L_x_1:
        /* <DEDUP_REMOVED lines=14> */
.L_x_10:


//--------------------- .text._ZN7cutlass13device_kernelIN5flash11enable_sm90INS1_16FlashAttnFwdSm90INS1_25CollectiveMainloopFwdSm90ILi2EN4cute5tupleIJNS5_1CILi1EEES8_S8_EEENS6_IJNS7_ILi128EEENS7_ILi160EEESA_EEELi128ENS_12float_e4m3_tEfNS_4arch4Sm90ELb0ELb0ELb0ELb1ELb1ELb1ELb0ELb1ELb1ELb1ELb0ELb0EEENS1_21CollectiveEpilogueFwdINS6_IJSA_SA_SB_EEES9_NS_10bfloat16_tESF_Li256ELb1ELb1ELb0ELb1EEENS1_36VarlenDynamicPersistentTileSchedulerILi128ELi160ELi256ELi128ELb0ELb1ELb1ELb0ELb1ELb1EEEEEEEEEvNT_6ParamsE --------------------------
	.section	.text._ZN7cutlass13device_kernelIN5flash11enable_sm90INS1_16FlashAttnFwdSm90INS1_25CollectiveMainloopFwdSm90ILi2EN4cute5tupleIJNS5_1CILi1EEES8_S8_EEENS6_IJNS7_ILi128EEENS7_ILi160EEESA_EEELi128ENS_12float_e4m3_tEfNS_4arch4Sm90ELb0ELb0ELb0ELb1ELb1ELb1ELb0ELb1ELb1ELb1ELb0ELb0EEENS1_21CollectiveEpilogueFwdINS6_IJSA_SA_SB_EEES9_NS_10bfloat16_tESF_Li256ELb1ELb1ELb0ELb1EEENS1_36VarlenDynamicPersistentTileSchedulerILi128ELi160ELi256ELi128ELb0ELb1ELb1ELb0ELb1ELb1EEEEEEEEEvNT_6ParamsE,"ax",@progbits
	.align	128
.text._ZN7cutlass13device_kernelIN5flash11enable_sm90INS1_16FlashAttnFwdSm90INS1_25CollectiveMainloopFwdSm90ILi2EN4cute5tupleIJNS5_1CILi1EEES8_S8_EEENS6_IJNS7_ILi128EEENS7_ILi160EEESA_EEELi128ENS_12float_e4m3_tEfNS_4arch4Sm90ELb0ELb0ELb0ELb1ELb1ELb1ELb0ELb1ELb1ELb1ELb0ELb0EEENS1_21CollectiveEpilogueFwdINS6_IJSA_SA_SB_EEES9_NS_10bfloat16_tESF_Li256ELb1ELb1ELb0ELb1EEENS1_36VarlenDynamicPersistentTileSchedulerILi128ELi160ELi256ELi128ELb0ELb1ELb1ELb0ELb1ELb1EEEEEEEEEvNT_6ParamsE:
        .type           _ZN7cutlass13device_kernelIN5flash11enable_sm90INS1_16FlashAttnFwdSm90INS1_25CollectiveMainloopFwdSm90ILi2EN4cute5tupleIJNS5_1CILi1EEES8_S8_EEENS6_IJNS7_ILi128EEENS7_ILi160EEESA_EEELi128ENS_12float_e4m3_tEfNS_4arch4Sm90ELb0ELb0ELb0ELb1ELb1ELb1ELb0ELb1ELb1ELb1ELb0ELb0EEENS1_21CollectiveEpilogueFwdINS6_IJSA_SA_SB_EEES9_NS_10bfloat16_tESF_Li256ELb1ELb1ELb0ELb1EEENS1_36VarlenDynamicPersistentTileSchedulerILi128ELi160ELi256ELi128ELb0ELb1ELb1ELb0ELb1ELb1EEEEEEEEEvNT_6ParamsE,@function
        .size           _ZN7cutlass13device_kernelIN5flash11enable_sm90INS1_16FlashAttnFwdSm90INS1_25CollectiveMainloopFwdSm90ILi2EN4cute5tupleIJNS5_1CILi1EEES8_S8_EEENS6_IJNS7_ILi128EEENS7_ILi160EEESA_EEELi128ENS_12float_e4m3_tEfNS_4arch4Sm90ELb0ELb0ELb0ELb1ELb1ELb1ELb0ELb1ELb1ELb1ELb0ELb0EEENS1_21CollectiveEpilogueFwdINS6_IJSA_SA_SB_EEES9_NS_10bfloat16_tESF_Li256ELb1ELb1ELb0ELb1EEENS1_36VarlenDynamicPersistentTileSchedulerILi128ELi160ELi256ELi128ELb0ELb1ELb1ELb0ELb1ELb1EEEEEEEEEvNT_6ParamsE,(.L_x_11 - _ZN7cutlass13device_kernelIN5flash11enable_sm90INS1_16FlashAttnFwdSm90INS1_25CollectiveMainloopFwdSm90ILi2EN4cute5tupleIJNS5_1CILi1EEES8_S8_EEENS6_IJNS7_ILi128EEENS7_ILi160EEESA_EEELi128ENS_12float_e4m3_tEfNS_4arch4Sm90ELb0ELb0ELb0ELb1ELb1ELb1ELb0ELb1ELb1ELb1ELb0ELb0EEENS1_21CollectiveEpilogueFwdINS6_IJSA_SA_SB_EEES9_NS_10bfloat16_tESF_Li256ELb1ELb1ELb0ELb1EEENS1_36VarlenDynamicPersistentTileSchedulerILi128ELi160ELi256ELi128ELb0ELb1ELb1ELb0ELb1ELb1EEEEEEEEEvNT_6ParamsE)
        .other          _ZN7cutlass13device_kernelIN5flash11enable_sm90INS1_16FlashAttnFwdSm90INS1_25CollectiveMainloopFwdSm90ILi2EN4cute5tupleIJNS5_1CILi1EEES8_S8_EEENS6_IJNS7_ILi128EEENS7_ILi160EEESA_EEELi128ENS_12float_e4m3_tEfNS_4arch4Sm90ELb0ELb0ELb0ELb1ELb1ELb1ELb0ELb1ELb1ELb1ELb0ELb0EEENS1_21CollectiveEpilogueFwdINS6_IJSA_SA_SB_EEES9_NS_10bfloat16_tESF_Li256ELb1ELb1ELb0ELb1EEENS1_36VarlenDynamicPersistentTileSchedulerILi128ELi160ELi256ELi128ELb0ELb1ELb1ELb0ELb1ELb1EEEEEEEEEvNT_6ParamsE,@"STO_CUDA_ENTRY STV_DEFAULT"
_ZN7cutlass13device_kernelIN5flash11enable_sm90INS1_16FlashAttnFwdSm90INS1_25CollectiveMainloopFwdSm90ILi2EN4cute5tupleIJNS5_1CILi1EEES8_S8_EEENS6_IJNS7_ILi128EEENS7_ILi160EEESA_EEELi128ENS_12float_e4m3_tEfNS_4arch4Sm90ELb0ELb0ELb0ELb1ELb1ELb1ELb0ELb1ELb1ELb1ELb0ELb0EEENS1_21CollectiveEpilogueFwdINS6_IJSA_SA_SB_EEES9_NS_10bfloat16_tESF_Li256ELb1ELb1ELb0ELb1EEENS1_36VarlenDynamicPersistentTileSchedulerILi128ELi160ELi256ELi128ELb0ELb1ELb1ELb0ELb1ELb1EEEEEEEEEvNT_6ParamsE:
[----:B------:R-:W-:Y:S01]  /*0000*/  LDC R1, c[0x0][0x37c] ;  /* 0x0000df00ff017b82 */ /* 0x000fe20000000800 */
[----:B------:R-:W-:Y:S05]  /*0010*/  EXIT ;  /* 0x000000000000794d */ /* 0x000fea0003800000 */
.L_x_2:
        /* <DEDUP_REMOVED lines=14> */
.L_x_11:


//--------------------- .text._ZN7cutlass13device_kernelIN5flash11enable_sm90INS1_16FlashAttnFwdSm90INS1_25CollectiveMainloopFwdSm90ILi2EN4cute5tupleIJNS5_1CILi1EEES8_S8_EEENS6_IJNS7_ILi128EEENS7_ILi160EEESA_EEELi128ENS_12float_e4m3_tEfNS_4arch4Sm90ELb0ELb1ELb0ELb0ELb1ELb0ELb0ELb1ELb1ELb1ELb0ELb0EEENS1_21CollectiveEpilogueFwdINS6_IJSA_SA_SB_EEES9_NS_10bfloat16_tESF_Li256ELb0ELb1ELb0ELb1EEENS1_30DynamicPersistentTileSchedulerILi256ELi128ELb0ELb1ELb1EEEEEEEEEvNT_6ParamsE --------------------------
	.section	.text._ZN7cutlass13device_kernelIN5flash11enable_sm90INS1_16FlashAttnFwdSm90INS1_25CollectiveMainloopFwdSm90ILi2EN4cute5tupleIJNS5_1CILi1EEES8_S8_EEENS6_IJNS7_ILi128EEENS7_ILi160EEESA_EEELi128ENS_12float_e4m3_tEfNS_4arch4Sm90ELb0ELb1ELb0ELb0ELb1ELb0ELb0ELb1ELb1ELb1ELb0ELb0EEENS1_21CollectiveEpilogueFwdINS6_IJSA_SA_SB_EEES9_NS_10bfloat16_tESF_Li256ELb0ELb1ELb0ELb1EEENS1_30DynamicPersistentTileSchedulerILi256ELi128ELb0ELb1ELb1EEEEEEEEEvNT_6ParamsE,"ax",@progbits
	.align	128
.text._ZN7cutlass13device_kernelIN5flash11enable_sm90INS1_16FlashAttnFwdSm90INS1_25CollectiveMainloopFwdSm90ILi2EN4cute5tupleIJNS5_1CILi1EEES8_S8_EEENS6_IJNS7_ILi128EEENS7_ILi160EEESA_EEELi128ENS_12float_e4m3_tEfNS_4arch4Sm90ELb0ELb1ELb0ELb0ELb1ELb0ELb0ELb1ELb1ELb1ELb0ELb0EEENS1_21CollectiveEpilogueFwdINS6_IJSA_SA_SB_EEES9_NS_10bfloat16_tESF_Li256ELb0ELb1ELb0ELb1EEENS1_30DynamicPersistentTileSchedulerILi256ELi128ELb0ELb1ELb1EEEEEEEEEvNT_6ParamsE:
        .type           _ZN7cutlass13device_kernelIN5flash11enable_sm90INS1_16FlashAttnFwdSm90INS1_25CollectiveMainloopFwdSm90ILi2EN4cute5tupleIJNS5_1CILi1EEES8_S8_EEENS6_IJNS7_ILi128EEENS7_ILi160EEESA_EEELi128ENS_12float_e4m3_tEfNS_4arch4Sm90ELb0ELb1ELb0ELb0ELb1ELb0ELb0ELb1ELb1ELb1ELb0ELb0EEENS1_21CollectiveEpilogueFwdINS6_IJSA_SA_SB_EEES9_NS_10bfloat16_tESF_Li256ELb0ELb1ELb0ELb1EEENS1_30DynamicPersistentTileSchedulerILi256ELi128ELb0ELb1ELb1EEEEEEEEEvNT_6ParamsE,@function
        .size           _ZN7cutlass13device_kernelIN5flash11enable_sm90INS1_16FlashAttnFwdSm90INS1_25CollectiveMainloopFwdSm90ILi2EN4cute5tupleIJNS5_1CILi1EEES8_S8_EEENS6_IJNS7_ILi128EEENS7_ILi160EEESA_EEELi128ENS_12float_e4m3_tEfNS_4arch4Sm90ELb0ELb1ELb0ELb0ELb1ELb0ELb0ELb1ELb1ELb1ELb0ELb0EEENS1_21CollectiveEpilogueFwdINS6_IJSA_SA_SB_EEES9_NS_10bfloat16_tESF_Li256ELb0ELb1ELb0ELb1EEENS1_30DynamicPersistentTileSchedulerILi256ELi128ELb0ELb1ELb1EEEEEEEEEvNT_6ParamsE,(.L_x_12 - _ZN7cutlass13device_kernelIN5flash11enable_sm90INS1_16FlashAttnFwdSm90INS1_25CollectiveMainloopFwdSm90ILi2EN4cute5tupleIJNS5_1CILi1EEES8_S8_EEENS6_IJNS7_ILi128EEENS7_ILi160EEESA_EEELi128ENS_12float_e4m3_tEfNS_4arch4Sm90ELb0ELb1ELb0ELb0ELb1ELb0ELb0ELb1ELb1ELb1ELb0ELb0EEENS1_21CollectiveEpilogueFwdINS6_IJSA_SA_SB_EEES9_NS_10bfloat16_tESF_Li256ELb0ELb1ELb0ELb1EEENS1_30DynamicPersistentTileSchedulerILi256ELi128ELb0ELb1ELb1EEEEEEEEEvNT_6ParamsE)
        .other          _ZN7cutlass13device_kernelIN5flash11enable_sm90INS1_16FlashAttnFwdSm90INS1_25CollectiveMainloopFwdSm90ILi2EN4cute5tupleIJNS5_1CILi1EEES8_S8_EEENS6_IJNS7_ILi128EEENS7_ILi160EEESA_EEELi128ENS_12float_e4m3_tEfNS_4arch4Sm90ELb0ELb1ELb0ELb0ELb1ELb0ELb0ELb1ELb1ELb1ELb0ELb0EEENS1_21CollectiveEpilogueFwdINS6_IJSA_SA_SB_EEES9_NS_10bfloat16_tESF_Li256ELb0ELb1ELb0ELb1EEENS1_30DynamicPersistentTileSchedulerILi256ELi128ELb0ELb1ELb1EEEEEEEEEvNT_6ParamsE,@"STO_CUDA_ENTRY STV_DEFAULT"
_ZN7cutlass13device_kernelIN5flash11enable_sm90INS1_16FlashAttnFwdSm90INS1_25CollectiveMainloopFwdSm90ILi2EN4cute5tupleIJNS5_1CILi1EEES8_S8_EEENS6_IJNS7_ILi128EEENS7_ILi160EEESA_EEELi128ENS_12float_e4m3_tEfNS_4arch4Sm90ELb0ELb1ELb0ELb0ELb1ELb0ELb0ELb1ELb1ELb1ELb0ELb0EEENS1_21CollectiveEpilogueFwdINS6_IJSA_SA_SB_EEES9_NS_10bfloat16_tESF_Li256ELb0ELb1ELb0ELb1EEENS1_30DynamicPersistentTileSchedulerILi256ELi128ELb0ELb1ELb1EEEEEEEEEvNT_6ParamsE:
[----:B------:R-:W-:Y:S01]  /*0000*/  LDC R1, c[0x0][0x37c] ;  /* 0x0000df00ff017b82 */ /* 0x000fe20000000800 */
[----:B------:R-:W-:Y:S05]  /*0010*/  EXIT ;  /* 0x000000000000794d */ /* 0x000fea0003800000 */
.L_x_3:
        /* <DEDUP_REMOVED lines=14> */
.L_x_12:


//--------------------- .text._ZN7cutlass13device_kernelIN5flash11enable_sm90INS1_16FlashAttnFwdSm90INS1_25CollectiveMainloopFwdSm90ILi2EN4cute5tupleIJNS5_1CILi1EEES8_S8_EEENS6_IJNS7_ILi128EEENS7_ILi160EEESA_EEELi128ENS_12float_e4m3_tEfNS_4arch4Sm90ELb0ELb1ELb0ELb1ELb1ELb0ELb0ELb1ELb1ELb1ELb0ELb0EEENS1_21CollectiveEpilogueFwdINS6_IJSA_SA_SB_EEES9_NS_10bfloat16_tESF_Li256ELb1ELb1ELb0ELb1EEENS1_36VarlenDynamicPersistentTileSchedulerILi128ELi160ELi256ELi128ELb0ELb1ELb1ELb1ELb0ELb1EEEEEEEEEvNT_6ParamsE --------------------------
	.section	.text._ZN7cutlass13device_kernelIN5flash11enable_sm90INS1_16FlashAttnFwdSm90INS1_25CollectiveMainloopFwdSm90ILi2EN4cute5tupleIJNS5_1CILi1EEES8_S8_EEENS6_IJNS7_ILi128EEENS7_ILi160EEESA_EEELi128ENS_12float_e4m3_tEfNS_4arch4Sm90ELb0ELb1ELb0ELb1ELb1ELb0ELb0ELb1ELb1ELb1ELb0ELb0EEENS1_21CollectiveEpilogueFwdINS6_IJSA_SA_SB_EEES9_NS_10bfloat16_tESF_Li256ELb1ELb1ELb0ELb1EEENS1_36VarlenDynamicPersistentTileSchedulerILi128ELi160ELi256ELi128ELb0ELb1ELb1ELb1ELb0ELb1EEEEEEEEEvNT_6ParamsE,"ax",@progbits
	.align	128
.text._ZN7cutlass13device_kernelIN5flash11enable_sm90INS1_16FlashAttnFwdSm90INS1_25CollectiveMainloopFwdSm90ILi2EN4cute5tupleIJNS5_1CILi1EEES8_S8_EEENS6_IJNS7_ILi128EEENS7_ILi160EEESA_EEELi128ENS_12float_e4m3_tEfNS_4arch4Sm90ELb0ELb1ELb0ELb1ELb1ELb0ELb0ELb1ELb1ELb1ELb0ELb0EEENS1_21CollectiveEpilogueFwdINS6_IJSA_SA_SB_EEES9_NS_10bfloat16_tESF_Li256ELb1ELb1ELb0ELb1EEENS1_36VarlenDynamicPersistentTileSchedulerILi128ELi160ELi256ELi128ELb0ELb1ELb1ELb1ELb0ELb1EEEEEEEEEvNT_6ParamsE:
        .type           _ZN7cutlass13device_kernelIN5flash11enable_sm90INS1_16FlashAttnFwdSm90INS1_25CollectiveMainloopFwdSm90ILi2EN4cute5tupleIJNS5_1CILi1EEES8_S8_EEENS6_IJNS7_ILi128EEENS7_ILi160EEESA_EEELi128ENS_12float_e4m3_tEfNS_4arch4Sm90ELb0ELb1ELb0ELb1ELb1ELb0ELb0ELb1ELb1ELb1ELb0ELb0EEENS1_21CollectiveEpilogueFwdINS6_IJSA_SA_SB_EEES9_NS_10bfloat16_tESF_Li256ELb1ELb1ELb0ELb1EEENS1_36VarlenDynamicPersistentTileSchedulerILi128ELi160ELi256ELi128ELb0ELb1ELb1ELb1ELb0ELb1EEEEEEEEEvNT_6ParamsE,@function
        .size           _ZN7cutlass13device_kernelIN5flash11enable_sm90INS1_16FlashAttnFwdSm90INS1_25CollectiveMainloopFwdSm90ILi2EN4cute5tupleIJNS5_1CILi1EEES8_S8_EEENS6_IJNS7_ILi128EEENS7_ILi160EEESA_EEELi128ENS_12float_e4m3_tEfNS_4arch4Sm90ELb0ELb1ELb0ELb1ELb1ELb0ELb0ELb1ELb1ELb1ELb0ELb0EEENS1_21CollectiveEpilogueFwdINS6_IJSA_SA_SB_EEES9_NS_10bfloat16_tESF_Li256ELb1ELb1ELb0ELb1EEENS1_36VarlenDynamicPersistentTileSchedulerILi128ELi160ELi256ELi128ELb0ELb1ELb1ELb1ELb0ELb1EEEEEEEEEvNT_6ParamsE,(.L_x_13 - _ZN7cutlass13device_kernelIN5flash11enable_sm90INS1_16FlashAttnFwdSm90INS1_25CollectiveMainloopFwdSm90ILi2EN4cute5tupleIJNS5_1CILi1EEES8_S8_EEENS6_IJNS7_ILi128EEENS7_ILi160EEESA_EEELi128ENS_12float_e4m3_tEfNS_4arch4Sm90ELb0ELb1ELb0ELb1ELb1ELb0ELb0ELb1ELb1ELb1ELb0ELb0EEENS1_21CollectiveEpilogueFwdINS6_IJSA_SA_SB_EEES9_NS_10bfloat16_tESF_Li256ELb1ELb1ELb0ELb1EEENS1_36VarlenDynamicPersistentTileSchedulerILi128ELi160ELi256ELi128ELb0ELb1ELb1ELb1ELb0ELb1EEEEEEEEEvNT_6ParamsE)
        .other          _ZN7cutlass13device_kernelIN5flash11enable_sm90INS1_16FlashAttnFwdSm90INS1_25CollectiveMainloopFwdSm90ILi2EN4cute5tupleIJNS5_1CILi1EEES8_S8_EEENS6_IJNS7_ILi128EEENS7_ILi160EEESA_EEELi128ENS_12float_e4m3_tEfNS_4arch4Sm90ELb0ELb1ELb0ELb1ELb1ELb0ELb0ELb1ELb1ELb1ELb0ELb0EEENS1_21CollectiveEpilogueFwdINS6_IJSA_SA_SB_EEES9_NS_10bfloat16_tESF_Li256ELb1ELb1ELb0ELb1EEENS1_36VarlenDynamicPersistentTileSchedulerILi128ELi160ELi256ELi128ELb0ELb1ELb1ELb1ELb0ELb1EEEEEEEEEvNT_6ParamsE,@"STO_CUDA_ENTRY STV_DEFAULT"
_ZN7cutlass13device_kernelIN5flash11enable_sm90INS1_16FlashAttnFwdSm90INS1_25CollectiveMainloopFwdSm90ILi2EN4cute5tupleIJNS5_1CILi1EEES8_S8_EEENS6_IJNS7_ILi128EEENS7_ILi160EEESA_EEELi128ENS_12float_e4m3_tEfNS_4arch4Sm90ELb0ELb1ELb0ELb1ELb1ELb0ELb0ELb1ELb1ELb1ELb0ELb0EEENS1_21CollectiveEpilogueFwdINS6_IJSA_SA_SB_EEES9_NS_10bfloat16_tESF_Li256ELb1ELb1ELb0ELb1EEENS1_36VarlenDynamicPersistentTileSchedulerILi128ELi160ELi256ELi128ELb0ELb1ELb1ELb1ELb0ELb1EEEEEEEEEvNT_6ParamsE:
[----:B------:R-:W-:Y:S01]  /*0000*/  LDC R1, c[0x0][0x37c] ;  /* 0x0000df00ff017b82 */ /* 0x000fe20000000800 */
[----:B------:R-:W-:Y:S05]  /*0010*/  EXIT ;  /* 0x000000000000794d */ /* 0x000fea0003800000 */
.L_x_4:
        /* <DEDUP_REMOVED lines=14> */
.L_x_13:


//--------------------- .text._ZN7cutlass13device_kernelIN5flash11enable_sm90INS1_16FlashAttnFwdSm90INS1_25CollectiveMainloopFwdSm90ILi2EN4cute5tupleIJNS5_1CILi1EEES8_S8_EEENS6_IJNS7_ILi128EEENS7_ILi160EEESA_EEELi128ENS_12float_e4m3_tEfNS_4arch4Sm90ELb0ELb1ELb0ELb1ELb1ELb1ELb0ELb1ELb1ELb1ELb0ELb0EEENS1_21CollectiveEpilogueFwdINS6_IJSA_SA_SB_EEES9_NS_10bfloat16_tESF_Li256ELb1ELb1ELb0ELb1EEENS1_36VarlenDynamicPersistentTileSchedulerILi128ELi160ELi256ELi128ELb0ELb1ELb1ELb1ELb0ELb1EEEEEEEEEvNT_6ParamsE --------------------------
	.section	.text._ZN7cutlass13device_kernelIN5flash11enable_sm90INS1_16FlashAttnFwdSm90INS1_25CollectiveMainloopFwdSm90ILi2EN4cute5tupleIJNS5_1CILi1EEES8_S8_EEENS6_IJNS7_ILi128EEENS7_ILi160EEESA_EEELi128ENS_12float_e4m3_tEfNS_4arch4Sm90ELb0ELb1ELb0ELb1ELb1ELb1ELb0ELb1ELb1ELb1ELb0ELb0EEENS1_21CollectiveEpilogueFwdINS6_IJSA_SA_SB_EEES9_NS_10bfloat16_tESF_Li256ELb1ELb1ELb0ELb1EEENS1_36VarlenDynamicPersistentTileSchedulerILi128ELi160ELi256ELi128ELb0ELb1ELb1ELb1ELb0ELb1EEEEEEEEEvNT_6ParamsE,"ax",@progbits
	.align	128
.text._ZN7cutlass13device_kernelIN5flash11enable_sm90INS1_16FlashAttnFwdSm90INS1_25CollectiveMainloopFwdSm90ILi2EN4cute5tupleIJNS5_1CILi1EEES8_S8_EEENS6_IJNS7_ILi128EEENS7_ILi160EEESA_EEELi128ENS_12float_e4m3_tEfNS_4arch4Sm90ELb0ELb1ELb0ELb1ELb1ELb1ELb0ELb1ELb1ELb1ELb0ELb0EEENS1_21CollectiveEpilogueFwdINS6_IJSA_SA_SB_EEES9_NS_10bfloat16_tESF_Li256ELb1ELb1ELb0ELb1EEENS1_36VarlenDynamicPersistentTileSchedulerILi128ELi160ELi256ELi128ELb0ELb1ELb1ELb1ELb0ELb1EEEEEEEEEvNT_6ParamsE:
        .type           _ZN7cutlass13device_kernelIN5flash11enable_sm90INS1_16FlashAttnFwdSm90INS1_25CollectiveMainloopFwdSm90ILi2EN4cute5tupleIJNS5_1CILi1EEES8_S8_EEENS6_IJNS7_ILi128EEENS7_ILi160EEESA_EEELi128ENS_12float_e4m3_tEfNS_4arch4Sm90ELb0ELb1ELb0ELb1ELb1ELb1ELb0ELb1ELb1ELb1ELb0ELb0EEENS1_21CollectiveEpilogueFwdINS6_IJSA_SA_SB_EEES9_NS_10bfloat16_tESF_Li256ELb1ELb1ELb0ELb1EEENS1_36VarlenDynamicPersistentTileSchedulerILi128ELi160ELi256ELi128ELb0ELb1ELb1ELb1ELb0ELb1EEEEEEEEEvNT_6ParamsE,@function
        .size           _ZN7cutlass13device_kernelIN5flash11enable_sm90INS1_16FlashAttnFwdSm90INS1_25CollectiveMainloopFwdSm90ILi2EN4cute5tupleIJNS5_1CILi1EEES8_S8_EEENS6_IJNS7_ILi128EEENS7_ILi160EEESA_EEELi128ENS_12float_e4m3_tEfNS_4arch4Sm90ELb0ELb1ELb0ELb1ELb1ELb1ELb0ELb1ELb1ELb1ELb0ELb0EEENS1_21CollectiveEpilogueFwdINS6_IJSA_SA_SB_EEES9_NS_10bfloat16_tESF_Li256ELb1ELb1ELb0ELb1EEENS1_36VarlenDynamicPersistentTileSchedulerILi128ELi160ELi256ELi128ELb0ELb1ELb1ELb1ELb0ELb1EEEEEEEEEvNT_6ParamsE,(.L_x_14 - _ZN7cutlass13device_kernelIN5flash11enable_sm90INS1_16FlashAttnFwdSm90INS1_25CollectiveMainloopFwdSm90ILi2EN4cute5tupleIJNS5_1CILi1EEES8_S8_EEENS6_IJNS7_ILi128EEENS7_ILi160EEESA_EEELi128ENS_12float_e4m3_tEfNS_4arch4Sm90ELb0ELb1ELb0ELb1ELb1ELb1ELb0ELb1ELb1ELb1ELb0ELb0EEENS1_21CollectiveEpilogueFwdINS6_IJSA_SA_SB_EEES9_NS_10bfloat16_tESF_Li256ELb1ELb1ELb0ELb1EEENS1_36VarlenDynamicPersistentTileSchedulerILi128ELi160ELi256ELi128ELb0ELb1ELb1ELb1ELb0ELb1EEEEEEEEEvNT_6ParamsE)
        .other          _ZN7cutlass13device_kernelIN5flash11enable_sm90INS1_16FlashAttnFwdSm90INS1_25CollectiveMainloopFwdSm90ILi2EN4cute5tupleIJNS5_1CILi1EEES8_S8_EEENS6_IJNS7_ILi128EEENS7_ILi160EEESA_EEELi128ENS_12float_e4m3_tEfNS_4arch4Sm90ELb0ELb1ELb0ELb1ELb1ELb1ELb0ELb1ELb1ELb1ELb0ELb0EEENS1_21CollectiveEpilogueFwdINS6_IJSA_SA_SB_EEES9_NS_10bfloat16_tESF_Li256ELb1ELb1ELb0ELb1EEENS1_36VarlenDynamicPersistentTileSchedulerILi128ELi160ELi256ELi128ELb0ELb1ELb1ELb1ELb0ELb1EEEEEEEEEvNT_6ParamsE,@"STO_CUDA_ENTRY STV_DEFAULT"
_ZN7cutlass13device_kernelIN5flash11enable_sm90INS1_16FlashAttnFwdSm90INS1_25CollectiveMainloopFwdSm90ILi2EN4cute5tupleIJNS5_1CILi1EEES8_S8_EEENS6_IJNS7_ILi128EEENS7_ILi160EEESA_EEELi128ENS_12float_e4m3_tEfNS_4arch4Sm90ELb0ELb1ELb0ELb1ELb1ELb1ELb0ELb1ELb1ELb1ELb0ELb0EEENS1_21CollectiveEpilogueFwdINS6_IJSA_SA_SB_EEES9_NS_10bfloat16_tESF_Li256ELb1ELb1ELb0ELb1EEENS1_36VarlenDynamicPersistentTileSchedulerILi128ELi160ELi256ELi128ELb0ELb1ELb1ELb1ELb0ELb1EEEEEEEEEvNT_6ParamsE:
[----:B------:R-:W-:Y:S01]  /*0000*/  LDC R1, c[0x0][0x37c] ;  /* 0x0000df00ff017b82 */ /* 0x000fe20000000800 */
[----:B------:R-:W-:Y:S05]  /*0010*/  EXIT ;  /* 0x000000000000794d */ /* 0x000fea0003800000 */
.L_x_5:
        /* <DEDUP_REMOVED lines=14> */
.L_x_14:


//--------------------- .text._ZN7cutlass13device_kernelIN5flash11enable_sm90INS1_16FlashAttnFwdSm90INS1_25CollectiveMainloopFwdSm90ILi2EN4cute5tupleIJNS5_1CILi1EEES8_S8_EEENS6_IJNS7_ILi128EEENS7_ILi160EEESA_EEELi128ENS_12float_e4m3_tEfNS_4arch4Sm90ELb1ELb0ELb0ELb0ELb1ELb0ELb0ELb1ELb1ELb1ELb0ELb0EEENS1_21CollectiveEpilogueFwdINS6_IJSA_SA_SB_EEES9_NS_10bfloat16_tESF_Li256ELb0ELb1ELb0ELb1EEENS1_30DynamicPersistentTileSchedulerILi256ELi128ELb0ELb1ELb1EEEEEEEEEvNT_6ParamsE --------------------------
	.section	.text._ZN7cutlass13device_kernelIN5flash11enable_sm90INS1_16FlashAttnFwdSm90INS1_25CollectiveMainloopFwdSm90ILi2EN4cute5tupleIJNS5_1CILi1EEES8_S8_EEENS6_IJNS7_ILi128EEENS7_ILi160EEESA_EEELi128ENS_12float_e4m3_tEfNS_4arch4Sm90ELb1ELb0ELb0ELb0ELb1ELb0ELb0ELb1ELb1ELb1ELb0ELb0EEENS1_21CollectiveEpilogueFwdINS6_IJSA_SA_SB_EEES9_NS_10bfloat16_tESF_Li256ELb0ELb1ELb0ELb1EEENS1_30DynamicPersistentTileSchedulerILi256ELi128ELb0ELb1ELb1EEEEEEEEEvNT_6ParamsE,"ax",@progbits
	.align	128
.text._ZN7cutlass13device_kernelIN5flash11enable_sm90INS1_16FlashAttnFwdSm90INS1_25CollectiveMainloopFwdSm90ILi2EN4cute5tupleIJNS5_1CILi1EEES8_S8_EEENS6_IJNS7_ILi128EEENS7_ILi160EEESA_EEELi128ENS_12float_e4m3_tEfNS_4arch4Sm90ELb1ELb0ELb0ELb0ELb1ELb0ELb0ELb1ELb1ELb1ELb0ELb0EEENS1_21CollectiveEpilogueFwdINS6_IJSA_SA_SB_EEES9_NS_10bfloat16_tESF_Li256ELb0ELb1ELb0ELb1EEENS1_30DynamicPersistentTileSchedulerILi256ELi128ELb0ELb1ELb1EEEEEEEEEvNT_6ParamsE:
        .type           _ZN7cutlass13device_kernelIN5flash11enable_sm90INS1_16FlashAttnFwdSm90INS1_25CollectiveMainloopFwdSm90ILi2EN4cute5tupleIJNS5_1CILi1EEES8_S8_EEENS6_IJNS7_ILi128EEENS7_ILi160EEESA_EEELi128ENS_12float_e4m3_tEfNS_4arch4Sm90ELb1ELb0ELb0ELb0ELb1ELb0ELb0ELb1ELb1ELb1ELb0ELb0EEENS1_21CollectiveEpilogueFwdINS6_IJSA_SA_SB_EEES9_NS_10bfloat16_tESF_Li256ELb0ELb1ELb0ELb1EEENS1_30DynamicPersistentTileSchedulerILi256ELi128ELb0ELb1ELb1EEEEEEEEEvNT_6ParamsE,@function
        .size           _ZN7cutlass13device_kernelIN5flash11enable_sm90INS1_16FlashAttnFwdSm90INS1_25CollectiveMainloopFwdSm90ILi2EN4cute5tupleIJNS5_1CILi1EEES8_S8_EEENS6_IJNS7_ILi128EEENS7_ILi160EEESA_EEELi128ENS_12float_e4m3_tEfNS_4arch4Sm90ELb1ELb0ELb0ELb0ELb1ELb0ELb0ELb1ELb1ELb1ELb0ELb0EEENS1_21CollectiveEpilogueFwdINS6_IJSA_SA_SB_EEES9_NS_10bfloat16_tESF_Li256ELb0ELb1ELb0ELb1EEENS1_30DynamicPersistentTileSchedulerILi256ELi128ELb0ELb1ELb1EEEEEEEEEvNT_6ParamsE,(.L_x_15 - _ZN7cutlass13device_kernelIN5flash11enable_sm90INS1_16FlashAttnFwdSm90INS1_25CollectiveMainloopFwdSm90ILi2EN4cute5tupleIJNS5_1CILi1EEES8_S8_EEENS6_IJNS7_ILi128EEENS7_ILi160EEESA_EEELi128ENS_12float_e4m3_tEfNS_4arch4Sm90ELb1ELb0ELb0ELb0ELb1ELb0ELb0ELb1ELb1ELb1ELb0ELb0EEENS1_21CollectiveEpilogueFwdINS6_IJSA_SA_SB_EEES9_NS_10bfloat16_tESF_Li256ELb0ELb1ELb0ELb1EEENS1_30DynamicPersistentTileSchedulerILi256ELi128ELb0ELb1ELb1EEEEEEEEEvNT_6ParamsE)
        .other          _ZN7cutlass13device_kernelIN5flash11enable_sm90INS1_16FlashAttnFwdSm90INS1_25CollectiveMainloopFwdSm90ILi2EN4cute5tupleIJNS5_1CILi1EEES8_S8_EEENS6_IJNS7_ILi128EEENS7_ILi160EEESA_EEELi128ENS_12float_e4m3_tEfNS_4arch4Sm90ELb1ELb0ELb0ELb0ELb1ELb0ELb0ELb1ELb1ELb1ELb0ELb0EEENS1_21CollectiveEpilogueFwdINS6_IJSA_SA_SB_EEES9_NS_10bfloat16_tESF_Li256ELb0ELb1ELb0ELb1EEENS1_30DynamicPersistentTileSchedulerILi256ELi128ELb0ELb1ELb1EEEEEEEEEvNT_6ParamsE,@"STO_CUDA_ENTRY STV_DEFAULT"
_ZN7cutlass13device_kernelIN5flash11enable_sm90INS1_16FlashAttnFwdSm90INS1_25CollectiveMainloopFwdSm90ILi2EN4cute5tupleIJNS5_1CILi1EEES8_S8_EEENS6_IJNS7_ILi128EEENS7_ILi160EEESA_EEELi128ENS_12float_e4m3_tEfNS_4arch4Sm90ELb1ELb0ELb0ELb0ELb1ELb0ELb0ELb1ELb1ELb1ELb0ELb0EEENS1_21CollectiveEpilogueFwdINS6_IJSA_SA_SB_EEES9_NS_10bfloat16_tESF_Li256ELb0ELb1ELb0ELb1EEENS1_30DynamicPersistentTileSchedulerILi256ELi128ELb0ELb1ELb1EEEEEEEEEvNT_6ParamsE:
[----:B------:R-:W-:Y:S01]  /*0000*/  LDC R1, c[0x0][0x37c] ;  /* 0x0000df00ff017b82 */ /* 0x000fe20000000800 */
[----:B------:R-:W-:Y:S05]  /*0010*/  EXIT ;  /* 0x000000000000794d */ /* 0x000fea0003800000 */
.L_x_6:
        /* <DEDUP_REMOVED lines=14> */
.L_x_15:


//--------------------- .text._ZN7cutlass13device_kernelIN5flash11enable_sm90INS1_16FlashAttnFwdSm90INS1_25CollectiveMainloopFwdSm90ILi2EN4cute5tupleIJNS5_1CILi1EEES8_S8_EEENS6_IJNS7_ILi128EEENS7_ILi160EEESA_EEELi128ENS_12float_e4m3_tEfNS_4arch4Sm90ELb1ELb0ELb0ELb1ELb1ELb0ELb0ELb1ELb1ELb1ELb0ELb0EEENS1_21CollectiveEpilogueFwdINS6_IJSA_SA_SB_EEES9_NS_10bfloat16_tESF_Li256ELb1ELb1ELb0ELb1EEENS1_36VarlenDynamicPersistentTileSchedulerILi128ELi160ELi256ELi128ELb0ELb1ELb1ELb1ELb1ELb1EEEEEEEEEvNT_6ParamsE --------------------------
	.section	.text._ZN7cutlass13device_kernelIN5flash11enable_sm90INS1_16FlashAttnFwdSm90INS1_25CollectiveMainloopFwdSm90ILi2EN4cute5tupleIJNS5_1CILi1EEES8_S8_EEENS6_IJNS7_ILi128EEENS7_ILi160EEESA_EEELi128ENS_12float_e4m3_tEfNS_4arch4Sm90ELb1ELb0ELb0ELb1ELb1ELb0ELb0ELb1ELb1ELb1ELb0ELb0EEENS1_21CollectiveEpilogueFwdINS6_IJSA_SA_SB_EEES9_NS_10bfloat16_tESF_Li256ELb1ELb1ELb0ELb1EEENS1_36VarlenDynamicPersistentTileSchedulerILi128ELi160ELi256ELi128ELb0ELb1ELb1ELb1ELb1ELb1EEEEEEEEEvNT_6ParamsE,"ax",@progbits
	.align	128
.text._ZN7cutlass13device_kernelIN5flash11enable_sm90INS1_16FlashAttnFwdSm90INS1_25CollectiveMainloopFwdSm90ILi2EN4cute5tupleIJNS5_1CILi1EEES8_S8_EEENS6_IJNS7_ILi128EEENS7_ILi160EEESA_EEELi128ENS_12float_e4m3_tEfNS_4arch4Sm90ELb1ELb0ELb0ELb1ELb1ELb0ELb0ELb1ELb1ELb1ELb0ELb0EEENS1_21CollectiveEpilogueFwdINS6_IJSA_SA_SB_EEES9_NS_10bfloat16_tESF_Li256ELb1ELb1ELb0ELb1EEENS1_36VarlenDynamicPersistentTileSchedulerILi128ELi160ELi256ELi128ELb0ELb1ELb1ELb1ELb1ELb1EEEEEEEEEvNT_6ParamsE:
        .type           _ZN7cutlass13device_kernelIN5flash11enable_sm90INS1_16FlashAttnFwdSm90INS1_25CollectiveMainloopFwdSm90ILi2EN4cute5tupleIJNS5_1CILi1EEES8_S8_EEENS6_IJNS7_ILi128EEENS7_ILi160EEESA_EEELi128ENS_12float_e4m3_tEfNS_4arch4Sm90ELb1ELb0ELb0ELb1ELb1ELb0ELb0ELb1ELb1ELb1ELb0ELb0EEENS1_21CollectiveEpilogueFwdINS6_IJSA_SA_SB_EEES9_NS_10bfloat16_tESF_Li256ELb1ELb1ELb0ELb1EEENS1_36VarlenDynamicPersistentTileSchedulerILi128ELi160ELi256ELi128ELb0ELb1ELb1ELb1ELb1ELb1EEEEEEEEEvNT_6ParamsE,@function
        .size           _ZN7cutlass13device_kernelIN5flash11enable_sm90INS1_16FlashAttnFwdSm90INS1_25CollectiveMainloopFwdSm90ILi2EN4cute5tupleIJNS5_1CILi1EEES8_S8_EEENS6_IJNS7_ILi128EEENS7_ILi160EEESA_EEELi128ENS_12float_e4m3_tEfNS_4arch4Sm90ELb1ELb0ELb0ELb1ELb1ELb0ELb0ELb1ELb1ELb1ELb0ELb0EEENS1_21CollectiveEpilogueFwdINS6_IJSA_SA_SB_EEES9_NS_10bfloat16_tESF_Li256ELb1ELb1ELb0ELb1EEENS1_36VarlenDynamicPersistentTileSchedulerILi128ELi160ELi256ELi128ELb0ELb1ELb1ELb1ELb1ELb1EEEEEEEEEvNT_6ParamsE,(.L_x_16 - _ZN7cutlass13device_kernelIN5flash11enable_sm90INS1_16FlashAttnFwdSm90INS1_25CollectiveMainloopFwdSm90ILi2EN4cute5tupleIJNS5_1CILi1EEES8_S8_EEENS6_IJNS7_ILi128EEENS7_ILi160EEESA_EEELi128ENS_12float_e4m3_tEfNS_4arch4Sm90ELb1ELb0ELb0ELb1ELb1ELb0ELb0ELb1ELb1ELb1ELb0ELb0EEENS1_21CollectiveEpilogueFwdINS6_IJSA_SA_SB_EEES9_NS_10bfloat16_tESF_Li256ELb1ELb1ELb0ELb1EEENS1_36VarlenDynamicPersistentTileSchedulerILi128ELi160ELi256ELi128ELb0ELb1ELb1ELb1ELb1ELb1EEEEEEEEEvNT_6ParamsE)
        .other          _ZN7cutlass13device_kernelIN5flash11enable_sm90INS1_16FlashAttnFwdSm90INS1_25CollectiveMainloopFwdSm90ILi2EN4cute5tupleIJNS5_1CILi1EEES8_S8_EEENS6_IJNS7_ILi128EEENS7_ILi160EEESA_EEELi128ENS_12float_e4m3_tEfNS_4arch4Sm90ELb1ELb0ELb0ELb1ELb1ELb0ELb0ELb1ELb1ELb1ELb0ELb0EEENS1_21CollectiveEpilogueFwdINS6_IJSA_SA_SB_EEES9_NS_10bfloat16_tESF_Li256ELb1ELb1ELb0ELb1EEENS1_36VarlenDynamicPersistentTileSchedulerILi128ELi160ELi256ELi128ELb0ELb1ELb1ELb1ELb1ELb1EEEEEEEEEvNT_6ParamsE,@"STO_CUDA_ENTRY STV_DEFAULT"
_ZN7cutlass13device_kernelIN5flash11enable_sm90INS1_16FlashAttnFwdSm90INS1_25CollectiveMainloopFwdSm90ILi2EN4cute5tupleIJNS5_1CILi1EEES8_S8_EEENS6_IJNS7_ILi128EEENS7_ILi160EEESA_EEELi128ENS_12float_e4m3_tEfNS_4arch4Sm90ELb1ELb0ELb0ELb1ELb1ELb0ELb0ELb1ELb1ELb1ELb0ELb0EEENS1_21CollectiveEpilogueFwdINS6_IJSA_SA_SB_EEES9_NS_10bfloat16_tESF_Li256ELb1ELb1ELb0ELb1EEENS1_36VarlenDynamicPersistentTileSchedulerILi128ELi160ELi256ELi128ELb0ELb1ELb1ELb1ELb1ELb1EEEEEEEEEvNT_6ParamsE:
[----:B------:R-:W-:Y:S01]  /*0000*/  LDC R1, c[0x0][0x37c] ;  /* 0x0000df00ff017b82 */ /* 0x000fe20000000800 */
[----:B------:R-:W-:Y:S05]  /*0010*/  EXIT ;  /* 0x000000000000794d */ /* 0x000fea0003800000 */
.L_x_7:
        /* <DEDUP_REMOVED lines=14> */
.L_x_16:


//--------------------- .text._ZN7cutlass13device_kernelIN5flash11enable_sm90INS1_16FlashAttnFwdSm90INS1_25CollectiveMainloopFwdSm90ILi2EN4cute5tupleIJNS5_1CILi1EEES8_S8_EEENS6_IJNS7_ILi128EEENS7_ILi160EEESA_EEELi128ENS_12float_e4m3_tEfNS_4arch4Sm90ELb1ELb0ELb0ELb1ELb1ELb1ELb0ELb1ELb1ELb1ELb0ELb0EEENS1_21CollectiveEpilogueFwdINS6_IJSA_SA_SB_EEES9_NS_10bfloat16_tESF_Li256ELb1ELb1ELb0ELb1EEENS1_36VarlenDynamicPersistentTileSchedulerILi128ELi160ELi256ELi128ELb0ELb1ELb1ELb1ELb1ELb1EEEEEEEEEvNT_6ParamsE --------------------------
	.section	.text._ZN7cutlass13device_kernelIN5flash11enable_sm90INS1_16FlashAttnFwdSm90INS1_25CollectiveMainloopFwdSm90ILi2EN4cute5tupleIJNS5_1CILi1EEES8_S8_EEENS6_IJNS7_ILi128EEENS7_ILi160EEESA_EEELi128ENS_12float_e4m3_tEfNS_4arch4Sm90ELb1ELb0ELb0ELb1ELb1ELb1ELb0ELb1ELb1ELb1ELb0ELb0EEENS1_21CollectiveEpilogueFwdINS6_IJSA_SA_SB_EEES9_NS_10bfloat16_tESF_Li256ELb1ELb1ELb0ELb1EEENS1_36VarlenDynamicPersistentTileSchedulerILi128ELi160ELi256ELi128ELb0ELb1ELb1ELb1ELb1ELb1EEEEEEEEEvNT_6ParamsE,"ax",@progbits
	.align	128
.text._ZN7cutlass13device_kernelIN5flash11enable_sm90INS1_16FlashAttnFwdSm90INS1_25CollectiveMainloopFwdSm90ILi2EN4cute5tupleIJNS5_1CILi1EEES8_S8_EEENS6_IJNS7_ILi128EEENS7_ILi160EEESA_EEELi128ENS_12float_e4m3_tEfNS_4arch4Sm90ELb1ELb0ELb0ELb1ELb1ELb1ELb0ELb1ELb1ELb1ELb0ELb0EEENS1_21CollectiveEpilogueFwdINS6_IJSA_SA_SB_EEES9_NS_10bfloat16_tESF_Li256ELb1ELb1ELb0ELb1EEENS1_36VarlenDynamicPersistentTileSchedulerILi128ELi160ELi256ELi128ELb0ELb1ELb1ELb1ELb1ELb1EEEEEEEEEvNT_6ParamsE:
        .type           _ZN7cutlass13device_kernelIN5flash11enable_sm90INS1_16FlashAttnFwdSm90INS1_25CollectiveMainloopFwdSm90ILi2EN4cute5tupleIJNS5_1CILi1EEES8_S8_EEENS6_IJNS7_ILi128EEENS7_ILi160EEESA_EEELi128ENS_12float_e4m3_tEfNS_4arch4Sm90ELb1ELb0ELb0ELb1ELb1ELb1ELb0ELb1ELb1ELb1ELb0ELb0EEENS1_21CollectiveEpilogueFwdINS6_IJSA_SA_SB_EEES9_NS_10bfloat16_tESF_Li256ELb1ELb1ELb0ELb1EEENS1_36VarlenDynamicPersistentTileSchedulerILi128ELi160ELi256ELi128ELb0ELb1ELb1ELb1ELb1ELb1EEEEEEEEEvNT_6ParamsE,@function
        .size           _ZN7cutlass13device_kernelIN5flash11enable_sm90INS1_16FlashAttnFwdSm90INS1_25CollectiveMainloopFwdSm90ILi2EN4cute5tupleIJNS5_1CILi1EEES8_S8_EEENS6_IJNS7_ILi128EEENS7_ILi160EEESA_EEELi128ENS_12float_e4m3_tEfNS_4arch4Sm90ELb1ELb0ELb0ELb1ELb1ELb1ELb0ELb1ELb1ELb1ELb0ELb0EEENS1_21CollectiveEpilogueFwdINS6_IJSA_SA_SB_EEES9_NS_10bfloat16_tESF_Li256ELb1ELb1ELb0ELb1EEENS1_36VarlenDynamicPersistentTileSchedulerILi128ELi160ELi256ELi128ELb0ELb1ELb1ELb1ELb1ELb1EEEEEEEEEvNT_6ParamsE,(.L_x_17 - _ZN7cutlass13device_kernelIN5flash11enable_sm90INS1_16FlashAttnFwdSm90INS1_25CollectiveMainloopFwdSm90ILi2EN4cute5tupleIJNS5_1CILi1EEES8_S8_EEENS6_IJNS7_ILi128EEENS7_ILi160EEESA_EEELi128ENS_12float_e4m3_tEfNS_4arch4Sm90ELb1ELb0ELb0ELb1ELb1ELb1ELb0ELb1ELb1ELb1ELb0ELb0EEENS1_21CollectiveEpilogueFwdINS6_IJSA_SA_SB_EEES9_NS_10bfloat16_tESF_Li256ELb1ELb1ELb0ELb1EEENS1_36VarlenDynamicPersistentTileSchedulerILi128ELi160ELi256ELi128ELb0ELb1ELb1ELb1ELb1ELb1EEEEEEEEEvNT_6ParamsE)
        .other          _ZN7cutlass13device_kernelIN5flash11enable_sm90INS1_16FlashAttnFwdSm90INS1_25CollectiveMainloopFwdSm90ILi2EN4cute5tupleIJNS5_1CILi1EEES8_S8_EEENS6_IJNS7_ILi128EEENS7_ILi160EEESA_EEELi128ENS_12float_e4m3_tEfNS_4arch4Sm90ELb1ELb0ELb0ELb1ELb1ELb1ELb0ELb1ELb1ELb1ELb0ELb0EEENS1_21CollectiveEpilogueFwdINS6_IJSA_SA_SB_EEES9_NS_10bfloat16_tESF_Li256ELb1ELb1ELb0ELb1EEENS1_36VarlenDynamicPersistentTileSchedulerILi128ELi160ELi256ELi128ELb0ELb1ELb1ELb1ELb1ELb1EEEEEEEEEvNT_6ParamsE,@"STO_CUDA_ENTRY STV_DEFAULT"
_ZN7cutlass13device_kernelIN5flash11enable_sm90INS1_16FlashAttnFwdSm90INS1_25CollectiveMainloopFwdSm90ILi2EN4cute5tupleIJNS5_1CILi1EEES8_S8_EEENS6_IJNS7_ILi128EEENS7_ILi160EEESA_EEELi128ENS_12float_e4m3_tEfNS_4arch4Sm90ELb1ELb0ELb0ELb1ELb1ELb1ELb0ELb1ELb1ELb1ELb0ELb0EEENS1_21CollectiveEpilogueFwdINS6_IJSA_SA_SB_EEES9_NS_10bfloat16_tESF_Li256ELb1ELb1ELb0ELb1EEENS1_36VarlenDynamicPersistentTileSchedulerILi128ELi160ELi256ELi128ELb0ELb1ELb1ELb1ELb1ELb1EEEEEEEEEvNT_6ParamsE:
[----:B------:R-:W-:Y:S01]  /*0000*/  LDC R1, c[0x0][0x37c] ;  /* 0x0000df00ff017b82 */ /* 0x000fe20000000800 */
[----:B------:R-:W-:Y:S05]  /*0010*/  EXIT ;  /* 0x000000000000794d */ /* 0x000fea0003800000 */
.L_x_8:
        /* <DEDUP_REMOVED lines=14> */
.L_x_17:


//--------------------- .nv.shared.reserved.0     --------------------------
	.section	.nv.shared.reserved.0,"aw",@nobits
	.weak		__nv_reservedSMEM_offset_0_alias
	.size		__nv_reservedSMEM_offset_0_alias, 0, 64
	.other		__nv_reservedSMEM_offset_0_alias,@"STO_CUDA_RESERVED_SHARED STV_DEFAULT"
__nv_reservedSMEM_offset_0_alias:
	.zero		0
	.zero		64


//--------------------- .nv.global                --------------------------
	.section	.nv.global,"aw",@nobits
.nv.global:
	.type		_ZN72_INTERNAL_ad1e3db0_36_flash_fwd_hdim128_e4m3_paged_sm90_cu_f3e6f9ee_29614cute1_E,@object
	.size		_ZN72_INTERNAL_ad1e3db0_36_flash_fwd_hdim128_e4m3_paged_sm90_cu_f3e6f9ee_29614cute1_E,(_ZN72_INTERNAL_ad1e3db0_36_flash_fwd_hdim128_e4m3_paged_sm90_cu_f3e6f9ee_29614cuda3std3__45__cpo6cbeginE - _ZN72_INTERNAL_ad1e3db0_36_flash_fwd_hdim128_e4m3_paged_sm90_cu_f3e6f9ee_29614cute1_E)
_ZN72_INTERNAL_ad1e3db0_36_flash_fwd_hdim128_e4m3_paged_sm90_cu_f3e6f9ee_29614cute1_E:
	.zero		1
	.type		_ZN72_INTERNAL_ad1e3db0_36_flash_fwd_hdim128_e4m3_paged_sm90_cu_f3e6f9ee_29614cuda3std3__45__cpo6cbeginE,@object
	.size		_ZN72_INTERNAL_ad1e3db0_36_flash_fwd_hdim128_e4m3_paged_sm90_cu_f3e6f9ee_29614cuda3std3__45__cpo6cbeginE,(_ZN72_INTERNAL_ad1e3db0_36_flash_fwd_hdim128_e4m3_paged_sm90_cu_f3e6f9ee_29614cuda3std3__48in_placeE - _ZN72_INTERNAL_ad1e3db0_36_flash_fwd_hdim128_e4m3_paged_sm90_cu_f3e6f9ee_29614cuda3std3__45__cpo6cbeginE)
_ZN72_INTERNAL_ad1e3db0_36_flash_fwd_hdim128_e4m3_paged_sm90_cu_f3e6f9ee_29614cuda3std3__45__cpo6cbeginE:
	.zero		1
	.type		_ZN72_INTERNAL_ad1e3db0_36_flash_fwd_hdim128_e4m3_paged_sm90_cu_f3e6f9ee_29614cuda3std3__48in_placeE,@object
	.size		_ZN72_INTERNAL_ad1e3db0_36_flash_fwd_hdim128_e4m3_paged_sm90_cu_f3e6f9ee_29614cuda3std3__48in_placeE,(_ZN72_INTERNAL_ad1e3db0_36_flash_fwd_hdim128_e4m3_paged_sm90_cu_f3e6f9ee_29614cuda3std6ranges3__45__cpo9iter_moveE - _ZN72_INTERNAL_ad1e3db0_36_flash_fwd_hdim128_e4m3_paged_sm90_cu_f3e6f9ee_29614cuda3std3__48in_placeE)
_ZN72_INTERNAL_ad1e3db0_36_flash_fwd_hdim128_e4m3_paged_sm90_cu_f3e6f9ee_29614cuda3std3__48in_placeE:
	.zero		1
	.type		_ZN72_INTERNAL_ad1e3db0_36_flash_fwd_hdim128_e4m3_paged_sm90_cu_f3e6f9ee_29614cuda3std6ranges3__45__cpo9iter_moveE,@object
	.size		_ZN72_INTERNAL_ad1e3db0_36_flash_fwd_hdim128_e4m3_paged_sm90_cu_f3e6f9ee_29614cuda3std6ranges3__45__cpo9iter_moveE,(_ZN72_INTERNAL_ad1e3db0_36_flash_fwd_hdim128_e4m3_paged_sm90_cu_f3e6f9ee_29614cuda3std3__45__cpo5beginE - _ZN72_INTERNAL_ad1e3db0_36_flash_fwd_hdim128_e4m3_paged_sm90_cu_f3e6f9ee_29614cuda3std6ranges3__45__cpo9iter_moveE)
_ZN72_INTERNAL_ad1e3db0_36_flash_fwd_hdim128_e4m3_paged_sm90_cu_f3e6f9ee_29614cuda3std6ranges3__45__cpo9iter_moveE:
	.zero		1
	.type		_ZN72_INTERNAL_ad1e3db0_36_flash_fwd_hdim128_e4m3_paged_sm90_cu_f3e6f9ee_29614cuda3std3__45__cpo5beginE,@object
	.size		_ZN72_INTERNAL_ad1e3db0_36_flash_fwd_hdim128_e4m3_paged_sm90_cu_f3e6f9ee_29614cuda3std3__45__cpo5beginE,(_ZN72_INTERNAL_ad1e3db0_36_flash_fwd_hdim128_e4m3_paged_sm90_cu_f3e6f9ee_29614cuda3std3__474_GLOBAL__N__ad1e3db0_36_flash_fwd_hdim128_e4m3_paged_sm90_cu_f3e6f9ee_29616ignoreE - _ZN72_INTERNAL_ad1e3db0_36_flash_fwd_hdim128_e4m3_paged_sm90_cu_f3e6f9ee_29614cuda3std3__45__cpo5beginE)
_ZN72_INTERNAL_ad1e3db0_36_flash_fwd_hdim128_e4m3_paged_sm90_cu_f3e6f9ee_29614cuda3std3__45__cpo5beginE:
	.zero		1
	.type		_ZN72_INTERNAL_ad1e3db0_36_flash_fwd_hdim128_e4m3_paged_sm90_cu_f3e6f9ee_29614cuda3std3__474_GLOBAL__N__ad1e3db0_36_flash_fwd_hdim128_e4m3_paged_sm90_cu_f3e6f9ee_29616ignoreE,@object
	.size		_ZN72_INTERNAL_ad1e3db0_36_flash_fwd_hdim128_e4m3_paged_sm90_cu_f3e6f9ee_29614cuda3std3__474_GLOBAL__N__ad1e3db0_36_flash_fwd_hdim128_e4m3_paged_sm90_cu_f3e6f9ee_29616ignoreE,(_ZN72_INTERNAL_ad1e3db0_36_flash_fwd_hdim128_e4m3_paged_sm90_cu_f3e6f9ee_29614cute7productE - _ZN72_INTERNAL_ad1e3db0_36_flash_fwd_hdim128_e4m3_paged_sm90_cu_f3e6f9ee_29614cuda3std3__474_GLOBAL__N__ad1e3db0_36_flash_fwd_hdim128_e4m3_paged_sm90_cu_f3e6f9ee_29616ignoreE)
_ZN72_INTERNAL_ad1e3db0_36_flash_fwd_hdim128_e4m3_paged_sm90_cu_f3e6f9ee_29614cuda3std3__474_GLOBAL__N__ad1e3db0_36_flash_fwd_hdim128_e4m3_paged_sm90_cu_f3e6f9ee_29616ignoreE:
	.zero		1
	.type		_ZN72_INTERNAL_ad1e3db0_36_flash_fwd_hdim128_e4m3_paged_sm90_cu_f3e6f9ee_29614cute7productE,@object
	.size		_ZN72_INTERNAL_ad1e3db0_36_flash_fwd_hdim128_e4m3_paged_sm90_cu_f3e6f9ee_29614cute7productE,(_ZN72_INTERNAL_ad1e3db0_36_flash_fwd_hdim128_e4m3_paged_sm90_cu_f3e6f9ee_29614cuda3std3__45__cpo3endE - _ZN72_INTERNAL_ad1e3db0_36_flash_fwd_hdim128_e4m3_paged_sm90_cu_f3e6f9ee_29614cute7productE)
_ZN72_INTERNAL_ad1e3db0_36_flash_fwd_hdim128_e4m3_paged_sm90_cu_f3e6f9ee_29614cute7productE:
	.zero		1
	.type		_ZN72_INTERNAL_ad1e3db0_36_flash_fwd_hdim128_e4m3_paged_sm90_cu_f3e6f9ee_29614cuda3std3__45__cpo3endE,@object
	.size		_ZN72_INTERNAL_ad1e3db0_36_flash_fwd_hdim128_e4m3_paged_sm90_cu_f3e6f9ee_29614cuda3std3__45__cpo3endE,(_ZN72_INTERNAL_ad1e3db0_36_flash_fwd_hdim128_e4m3_paged_sm90_cu_f3e6f9ee_29614cuda3std3__419piecewise_constructE - _ZN72_INTERNAL_ad1e3db0_36_flash_fwd_hdim128_e4m3_paged_sm90_cu_f3e6f9ee_29614cuda3std3__45__cpo3endE)
_ZN72_INTERNAL_ad1e3db0_36_flash_fwd_hdim128_e4m3_paged_sm90_cu_f3e6f9ee_29614cuda3std3__45__cpo3endE:
	.zero		1
	.type		_ZN72_INTERNAL_ad1e3db0_36_flash_fwd_hdim128_e4m3_paged_sm90_cu_f3e6f9ee_29614cuda3std3__419piecewise_constructE,@object
	.size		_ZN72_INTERNAL_ad1e3db0_36_flash_fwd_hdim128_e4m3_paged_sm90_cu_f3e6f9ee_29614cuda3std3__419piecewise_constructE,(_ZN72_INTERNAL_ad1e3db0_36_flash_fwd_hdim128_e4m3_paged_sm90_cu_f3e6f9ee_29614cuda3std3__45__cpo4cendE - _ZN72_INTERNAL_ad1e3db0_36_flash_fwd_hdim128_e4m3_paged_sm90_cu_f3e6f9ee_29614cuda3std3__419piecewise_constructE)
_ZN72_INTERNAL_ad1e3db0_36_flash_fwd_hdim128_e4m3_paged_sm90_cu_f3e6f9ee_29614cuda3std3__419piecewise_constructE:
	.zero		1
	.type		_ZN72_INTERNAL_ad1e3db0_36_flash_fwd_hdim128_e4m3_paged_sm90_cu_f3e6f9ee_29614cuda3std3__45__cpo4cendE,@object
	.size		_ZN72_INTERNAL_ad1e3db0_36_flash_fwd_hdim128_e4m3_paged_sm90_cu_f3e6f9ee_29614cuda3std3__45__cpo4cendE,(_ZN72_INTERNAL_ad1e3db0_36_flash_fwd_hdim128_e4m3_paged_sm90_cu_f3e6f9ee_29614cuda3std6ranges3__45__cpo4swapE - _ZN72_INTERNAL_ad1e3db0_36_flash_fwd_hdim128_e4m3_paged_sm90_cu_f3e6f9ee_29614cuda3std3__45__cpo4cendE)
_ZN72_INTERNAL_ad1e3db0_36_flash_fwd_hdim128_e4m3_paged_sm90_cu_f3e6f9ee_29614cuda3std3__45__cpo4cendE:
	.zero		1
	.type		_ZN72_INTERNAL_ad1e3db0_36_flash_fwd_hdim128_e4m3_paged_sm90_cu_f3e6f9ee_29614cuda3std6ranges3__45__cpo4swapE,@object
	.size		_ZN72_INTERNAL_ad1e3db0_36_flash_fwd_hdim128_e4m3_paged_sm90_cu_f3e6f9ee_29614cuda3std6ranges3__45__cpo4swapE,(.L_7 - _ZN72_INTERNAL_ad1e3db0_36_flash_fwd_hdim128_e4m3_paged_sm90_cu_f3e6f9ee_29614cuda3std6ranges3__45__cpo4swapE)
_ZN72_INTERNAL_ad1e3db0_36_flash_fwd_hdim128_e4m3_paged_sm90_cu_f3e6f9ee_29614cuda3std6ranges3__45__cpo4swapE:
	.zero		1
.L_7:


//--------------------- .nv.constant0._ZN7cutlass13device_kernelIN5flash11enable_sm90INS1_16FlashAttnFwdSm90INS1_25CollectiveMainloopFwdSm90ILi2EN4cute5tupleIJNS5_1CILi1EEES8_S8_EEENS6_IJNS7_ILi128EEENS7_ILi160EEESA_EEELi128ENS_12float_e4m3_tEfNS_4arch4Sm90ELb0ELb0ELb0ELb0ELb1ELb0ELb0ELb1ELb1ELb1ELb0ELb0EEENS1_21CollectiveEpilogueFwdINS6_IJSA_SA_SB_EEES9_NS_10bfloat16_tESF_Li256ELb0ELb1ELb0ELb1EEENS1_29StaticPersistentTileSchedulerILb0EEEEEEEEEvNT_6ParamsE --------------------------
	.section	.nv.constant0._ZN7cutlass13device_kernelIN5flash11enable_sm90INS1_16FlashAttnFwdSm90INS1_25CollectiveMainloopFwdSm90ILi2EN4cute5tupleIJNS5_1CILi1EEES8_S8_EEENS6_IJNS7_ILi128EEENS7_ILi160EEESA_EEELi128ENS_12float_e4m3_tEfNS_4arch4Sm90ELb0ELb0ELb0ELb0ELb1ELb0ELb0ELb1ELb1ELb1ELb0ELb0EEENS1_21CollectiveEpilogueFwdINS6_IJSA_SA_SB_EEES9_NS_10bfloat16_tESF_Li256ELb0ELb1ELb0ELb1EEENS1_29StaticPersistentTileSchedulerILb0EEEEEEEEEvNT_6ParamsE,"a",@progbits
	.sectionflags	@""
	.align	4
.nv.constant0._ZN7cutlass13device_kernelIN5flash11enable_sm90INS1_16FlashAttnFwdSm90INS1_25CollectiveMainloopFwdSm90ILi2EN4cute5tupleIJNS5_1CILi1EEES8_S8_EEENS6_IJNS7_ILi128EEENS7_ILi160EEESA_EEELi128ENS_12float_e4m3_tEfNS_4arch4Sm90ELb0ELb0ELb0ELb0ELb1ELb0ELb0ELb1ELb1ELb1ELb0ELb0EEENS1_21CollectiveEpilogueFwdINS6_IJSA_SA_SB_EEES9_NS_10bfloat16_tESF_Li256ELb0ELb1ELb0ELb1EEENS1_29StaticPersistentTileSchedulerILb0EEEEEEEEEvNT_6ParamsE:
	.zero		3456


//--------------------- .nv.constant0._ZN7cutlass13device_kernelIN5flash11enable_sm90INS1_16FlashAttnFwdSm90INS1_25CollectiveMainloopFwdSm90ILi2EN4cute5tupleIJNS5_1CILi1EEES8_S8_EEENS6_IJNS7_ILi128EEENS7_ILi160EEESA_EEELi128ENS_12float_e4m3_tEfNS_4arch4Sm90ELb0ELb0ELb0ELb1ELb1ELb0ELb0ELb1ELb1ELb1ELb0ELb0EEENS1_21CollectiveEpilogueFwdINS6_IJSA_SA_SB_EEES9_NS_10bfloat16_tESF_Li256ELb1ELb1ELb0ELb1EEENS1_36VarlenDynamicPersistentTileSchedulerILi128ELi160ELi256ELi128ELb0ELb1ELb1ELb0ELb1ELb1EEEEEEEEEvNT_6ParamsE --------------------------
	.section	.nv.constant0._ZN7cutlass13device_kernelIN5flash11enable_sm90INS1_16FlashAttnFwdSm90INS1_25CollectiveMainloopFwdSm90ILi2EN4cute5tupleIJNS5_1CILi1EEES8_S8_EEENS6_IJNS7_ILi128EEENS7_ILi160EEESA_EEELi128ENS_12float_e4m3_tEfNS_4arch4Sm90ELb0ELb0ELb0ELb1ELb1ELb0ELb0ELb1ELb1ELb1ELb0ELb0EEENS1_21CollectiveEpilogueFwdINS6_IJSA_SA_SB_EEES9_NS_10bfloat16_tESF_Li256ELb1ELb1ELb0ELb1EEENS1_36VarlenDynamicPersistentTileSchedulerILi128ELi160ELi256ELi128ELb0ELb1ELb1ELb0ELb1ELb1EEEEEEEEEvNT_6ParamsE,"a",@progbits
	.sectionflags	@""
	.align	4
.nv.constant0._ZN7cutlass13device_kernelIN5flash11enable_sm90INS1_16FlashAttnFwdSm90INS1_25CollectiveMainloopFwdSm90ILi2EN4cute5tupleIJNS5_1CILi1EEES8_S8_EEENS6_IJNS7_ILi128EEENS7_ILi160EEESA_EEELi128ENS_12float_e4m3_tEfNS_4arch4Sm90ELb0ELb0ELb0ELb1ELb1ELb0ELb0ELb1ELb1ELb1ELb0ELb0EEENS1_21CollectiveEpilogueFwdINS6_IJSA_SA_SB_EEES9_NS_10bfloat16_tESF_Li256ELb1ELb1ELb0ELb1EEENS1_36VarlenDynamicPersistentTileSchedulerILi128ELi160ELi256ELi128ELb0ELb1ELb1ELb0ELb1ELb1EEEEEEEEEvNT_6ParamsE:
	.zero		3584


//--------------------- .nv.constant0._ZN7cutlass13device_kernelIN5flash11enable_sm90INS1_16FlashAttnFwdSm90INS1_25CollectiveMainloopFwdSm90ILi2EN4cute5tupleIJNS5_1CILi1EEES8_S8_EEENS6_IJNS7_ILi128EEENS7_ILi160EEESA_EEELi128ENS_12float_e4m3_tEfNS_4arch4Sm90ELb0ELb0ELb0ELb1ELb1ELb1ELb0ELb1ELb1ELb1ELb0ELb0EEENS1_21CollectiveEpilogueFwdINS6_IJSA_SA_SB_EEES9_NS_10bfloat16_tESF_Li256ELb1ELb1ELb0ELb1EEENS1_36VarlenDynamicPersistentTileSchedulerILi128ELi160ELi256ELi128ELb0ELb1ELb1ELb0ELb1ELb1EEEEEEEEEvNT_6ParamsE --------------------------
	.section	.nv.constant0._ZN7cutlass13device_kernelIN5flash11enable_sm90INS1_16FlashAttnFwdSm90INS1_25CollectiveMainloopFwdSm90ILi2EN4cute5tupleIJNS5_1CILi1EEES8_S8_EEENS6_IJNS7_ILi128EEENS7_ILi160EEESA_EEELi128ENS_12float_e4m3_tEfNS_4arch4Sm90ELb0ELb0ELb0ELb1ELb1ELb1ELb0ELb1ELb1ELb1ELb0ELb0EEENS1_21CollectiveEpilogueFwdINS6_IJSA_SA_SB_EEES9_NS_10bfloat16_tESF_Li256ELb1ELb1ELb0ELb1EEENS1_36VarlenDynamicPersistentTileSchedulerILi128ELi160ELi256ELi128ELb0ELb1ELb1ELb0ELb1ELb1EEEEEEEEEvNT_6ParamsE,"a",@progbits
	.sectionflags	@""
	.align	4
.nv.constant0._ZN7cutlass13device_kernelIN5flash11enable_sm90INS1_16FlashAttnFwdSm90INS1_25CollectiveMainloopFwdSm90ILi2EN4cute5tupleIJNS5_1CILi1EEES8_S8_EEENS6_IJNS7_ILi128EEENS7_ILi160EEESA_EEELi128ENS_12float_e4m3_tEfNS_4arch4Sm90ELb0ELb0ELb0ELb1ELb1ELb1ELb0ELb1ELb1ELb1ELb0ELb0EEENS1_21CollectiveEpilogueFwdINS6_IJSA_SA_SB_EEES9_NS_10bfloat16_tESF_Li256ELb1ELb1ELb0ELb1EEENS1_36VarlenDynamicPersistentTileSchedulerILi128ELi160ELi256ELi128ELb0ELb1ELb1ELb0ELb1ELb1EEEEEEEEEvNT_6ParamsE:
	.zero		3584


//--------------------- .nv.constant0._ZN7cutlass13device_kernelIN5flash11enable_sm90INS1_16FlashAttnFwdSm90INS1_25CollectiveMainloopFwdSm90ILi2EN4cute5tupleIJNS5_1CILi1EEES8_S8_EEENS6_IJNS7_ILi128EEENS7_ILi160EEESA_EEELi128ENS_12float_e4m3_tEfNS_4arch4Sm90ELb0ELb1ELb0ELb0ELb1ELb0ELb0ELb1ELb1ELb1ELb0ELb0EEENS1_21CollectiveEpilogueFwdINS6_IJSA_SA_SB_EEES9_NS_10bfloat16_tESF_Li256ELb0ELb1ELb0ELb1EEENS1_30DynamicPersistentTileSchedulerILi256ELi128ELb0ELb1ELb1EEEEEEEEEvNT_6ParamsE --------------------------
	.section	.nv.constant0._ZN7cutlass13device_kernelIN5flash11enable_sm90INS1_16FlashAttnFwdSm90INS1_25CollectiveMainloopFwdSm90ILi2EN4cute5tupleIJNS5_1CILi1EEES8_S8_EEENS6_IJNS7_ILi128EEENS7_ILi160EEESA_EEELi128ENS_12float_e4m3_tEfNS_4arch4Sm90ELb0ELb1ELb0ELb0ELb1ELb0ELb0ELb1ELb1ELb1ELb0ELb0EEENS1_21CollectiveEpilogueFwdINS6_IJSA_SA_SB_EEES9_NS_10bfloat16_tESF_Li256ELb0ELb1ELb0ELb1EEENS1_30DynamicPersistentTileSchedulerILi256ELi128ELb0ELb1ELb1EEEEEEEEEvNT_6ParamsE,"a",@progbits
	.sectionflags	@""
	.align	4
.nv.constant0._ZN7cutlass13device_kernelIN5flash11enable_sm90INS1_16FlashAttnFwdSm90INS1_25CollectiveMainloopFwdSm90ILi2EN4cute5tupleIJNS5_1CILi1EEES8_S8_EEENS6_IJNS7_ILi128EEENS7_ILi160EEESA_EEELi128ENS_12float_e4m3_tEfNS_4arch4Sm90ELb0ELb1ELb0ELb0ELb1ELb0ELb0ELb1ELb1ELb1ELb0ELb0EEENS1_21CollectiveEpilogueFwdINS6_IJSA_SA_SB_EEES9_NS_10bfloat16_tESF_Li256ELb0ELb1ELb0ELb1EEENS1_30DynamicPersistentTileSchedulerILi256ELi128ELb0ELb1ELb1EEEEEEEEEvNT_6ParamsE:
	.zero		3584


//--------------------- .nv.constant0._ZN7cutlass13device_kernelIN5flash11enable_sm90INS1_16FlashAttnFwdSm90INS1_25CollectiveMainloopFwdSm90ILi2EN4cute5tupleIJNS5_1CILi1EEES8_S8_EEENS6_IJNS7_ILi128EEENS7_ILi160EEESA_EEELi128ENS_12float_e4m3_tEfNS_4arch4Sm90ELb0ELb1ELb0ELb1ELb1ELb0ELb0ELb1ELb1ELb1ELb0ELb0EEENS1_21CollectiveEpilogueFwdINS6_IJSA_SA_SB_EEES9_NS_10bfloat16_tESF_Li256ELb1ELb1ELb0ELb1EEENS1_36VarlenDynamicPersistentTileSchedulerILi128ELi160ELi256ELi128ELb0ELb1ELb1ELb1ELb0ELb1EEEEEEEEEvNT_6ParamsE --------------------------
	.section	.nv.constant0._ZN7cutlass13device_kernelIN5flash11enable_sm90INS1_16FlashAttnFwdSm90INS1_25CollectiveMainloopFwdSm90ILi2EN4cute5tupleIJNS5_1CILi1EEES8_S8_EEENS6_IJNS7_ILi128EEENS7_ILi160EEESA_EEELi128ENS_12float_e4m3_tEfNS_4arch4Sm90ELb0ELb1ELb0ELb1ELb1ELb0ELb0ELb1ELb1ELb1ELb0ELb0EEENS1_21CollectiveEpilogueFwdINS6_IJSA_SA_SB_EEES9_NS_10bfloat16_tESF_Li256ELb1ELb1ELb0ELb1EEENS1_36VarlenDynamicPersistentTileSchedulerILi128ELi160ELi256ELi128ELb0ELb1ELb1ELb1ELb0ELb1EEEEEEEEEvNT_6ParamsE,"a",@progbits
	.sectionflags	@""
	.align	4
.nv.constant0._ZN7cutlass13device_kernelIN5flash11enable_sm90INS1_16FlashAttnFwdSm90INS1_25CollectiveMainloopFwdSm90ILi2EN4cute5tupleIJNS5_1CILi1EEES8_S8_EEENS6_IJNS7_ILi128EEENS7_ILi160EEESA_EEELi128ENS_12float_e4m3_tEfNS_4arch4Sm90ELb0ELb1ELb0ELb1ELb1ELb0ELb0ELb1ELb1ELb1ELb0ELb0EEENS1_21CollectiveEpilogueFwdINS6_IJSA_SA_SB_EEES9_NS_10bfloat16_tESF_Li256ELb1ELb1ELb0ELb1EEENS1_36VarlenDynamicPersistentTileSchedulerILi128ELi160ELi256ELi128ELb0ELb1ELb1ELb1ELb0ELb1EEEEEEEEEvNT_6ParamsE:
	.zero		3584


//--------------------- .nv.constant0._ZN7cutlass13device_kernelIN5flash11enable_sm90INS1_16FlashAttnFwdSm90INS1_25CollectiveMainloopFwdSm90ILi2EN4cute5tupleIJNS5_1CILi1EEES8_S8_EEENS6_IJNS7_ILi128EEENS7_ILi160EEESA_EEELi128ENS_12float_e4m3_tEfNS_4arch4Sm90ELb0ELb1ELb0ELb1ELb1ELb1ELb0ELb1ELb1ELb1ELb0ELb0EEENS1_21CollectiveEpilogueFwdINS6_IJSA_SA_SB_EEES9_NS_10bfloat16_tESF_Li256ELb1ELb1ELb0ELb1EEENS1_36VarlenDynamicPersistentTileSchedulerILi128ELi160ELi256ELi128ELb0ELb1ELb1ELb1ELb0ELb1EEEEEEEEEvNT_6ParamsE --------------------------
	.section	.nv.constant0._ZN7cutlass13device_kernelIN5flash11enable_sm90INS1_16FlashAttnFwdSm90INS1_25CollectiveMainloopFwdSm90ILi2EN4cute5tupleIJNS5_1CILi1EEES8_S8_EEENS6_IJNS7_ILi128EEENS7_ILi160EEESA_EEELi128ENS_12float_e4m3_tEfNS_4arch4Sm90ELb0ELb1ELb0ELb1ELb1ELb1ELb0ELb1ELb1ELb1ELb0ELb0EEENS1_21CollectiveEpilogueFwdINS6_IJSA_SA_SB_EEES9_NS_10bfloat16_tESF_Li256ELb1ELb1ELb0ELb1EEENS1_36VarlenDynamicPersistentTileSchedulerILi128ELi160ELi256ELi128ELb0ELb1ELb1ELb1ELb0ELb1EEEEEEEEEvNT_6ParamsE,"a",@progbits
	.sectionflags	@""
	.align	4
.nv.constant0._ZN7cutlass13device_kernelIN5flash11enable_sm90INS1_16FlashAttnFwdSm90INS1_25CollectiveMainloopFwdSm90ILi2EN4cute5tupleIJNS5_1CILi1EEES8_S8_EEENS6_IJNS7_ILi128EEENS7_ILi160EEESA_EEELi128ENS_12float_e4m3_tEfNS_4arch4Sm90ELb0ELb1ELb0ELb1ELb1ELb1ELb0ELb1ELb1ELb1ELb0ELb0EEENS1_21CollectiveEpilogueFwdINS6_IJSA_SA_SB_EEES9_NS_10bfloat16_tESF_Li256ELb1ELb1ELb0ELb1EEENS1_36VarlenDynamicPersistentTileSchedulerILi128ELi160ELi256ELi128ELb0ELb1ELb1ELb1ELb0ELb1EEEEEEEEEvNT_6ParamsE:
	.zero		3584


//--------------------- .nv.constant0._ZN7cutlass13device_kernelIN5flash11enable_sm90INS1_16FlashAttnFwdSm90INS1_25CollectiveMainloopFwdSm90ILi2EN4cute5tupleIJNS5_1CILi1EEES8_S8_EEENS6_IJNS7_ILi128EEENS7_ILi160EEESA_EEELi128ENS_12float_e4m3_tEfNS_4arch4Sm90ELb1ELb0ELb0ELb0ELb1ELb0ELb0ELb1ELb1ELb1ELb0ELb0EEENS1_21CollectiveEpilogueFwdINS6_IJSA_SA_SB_EEES9_NS_10bfloat16_tESF_Li256ELb0ELb1ELb0ELb1EEENS1_30DynamicPersistentTileSchedulerILi256ELi128ELb0ELb1ELb1EEEEEEEEEvNT_6ParamsE --------------------------
	.section	.nv.constant0._ZN7cutlass13device_kernelIN5flash11enable_sm90INS1_16FlashAttnFwdSm90INS1_25CollectiveMainloopFwdSm90ILi2EN4cute5tupleIJNS5_1CILi1EEES8_S8_EEENS6_IJNS7_ILi128EEENS7_ILi160EEESA_EEELi128ENS_12float_e4m3_tEfNS_4arch4Sm90ELb1ELb0ELb0ELb0ELb1ELb0ELb0ELb1ELb1ELb1ELb0ELb0EEENS1_21CollectiveEpilogueFwdINS6_IJSA_SA_SB_EEES9_NS_10bfloat16_tESF_Li256ELb0ELb1ELb0ELb1EEENS1_30DynamicPersistentTileSchedulerILi256ELi128ELb0ELb1ELb1EEEEEEEEEvNT_6ParamsE,"a",@progbits
	.sectionflags	@""
	.align	4
.nv.constant0._ZN7cutlass13device_kernelIN5flash11enable_sm90INS1_16FlashAttnFwdSm90INS1_25CollectiveMainloopFwdSm90ILi2EN4cute5tupleIJNS5_1CILi1EEES8_S8_EEENS6_IJNS7_ILi128EEENS7_ILi160EEESA_EEELi128ENS_12float_e4m3_tEfNS_4arch4Sm90ELb1ELb0ELb0ELb0ELb1ELb0ELb0ELb1ELb1ELb1ELb0ELb0EEENS1_21CollectiveEpilogueFwdINS6_IJSA_SA_SB_EEES9_NS_10bfloat16_tESF_Li256ELb0ELb1ELb0ELb1EEENS1_30DynamicPersistentTileSchedulerILi256ELi128ELb0ELb1ELb1EEEEEEEEEvNT_6ParamsE:
	.zero		3584


//--------------------- .nv.constant0._ZN7cutlass13device_kernelIN5flash11enable_sm90INS1_16FlashAttnFwdSm90INS1_25CollectiveMainloopFwdSm90ILi2EN4cute5tupleIJNS5_1CILi1EEES8_S8_EEENS6_IJNS7_ILi128EEENS7_ILi160EEESA_EEELi128ENS_12float_e4m3_tEfNS_4arch4Sm90ELb1ELb0ELb0ELb1ELb1ELb0ELb0ELb1ELb1ELb1ELb0ELb0EEENS1_21CollectiveEpilogueFwdINS6_IJSA_SA_SB_EEES9_NS_10bfloat16_tESF_Li256ELb1ELb1ELb0ELb1EEENS1_36VarlenDynamicPersistentTileSchedulerILi128ELi160ELi256ELi128ELb0ELb1ELb1ELb1ELb1ELb1EEEEEEEEEvNT_6ParamsE --------------------------
	.section	.nv.constant0._ZN7cutlass13device_kernelIN5flash11enable_sm90INS1_16FlashAttnFwdSm90INS1_25CollectiveMainloopFwdSm90ILi2EN4cute5tupleIJNS5_1CILi1EEES8_S8_EEENS6_IJNS7_ILi128EEENS7_ILi160EEESA_EEELi128ENS_12float_e4m3_tEfNS_4arch4Sm90ELb1ELb0ELb0ELb1ELb1ELb0ELb0ELb1ELb1ELb1ELb0ELb0EEENS1_21CollectiveEpilogueFwdINS6_IJSA_SA_SB_EEES9_NS_10bfloat16_tESF_Li256ELb1ELb1ELb0ELb1EEENS1_36VarlenDynamicPersistentTileSchedulerILi128ELi160ELi256ELi128ELb0ELb1ELb1ELb1ELb1ELb1EEEEEEEEEvNT_6ParamsE,"a",@progbits
	.sectionflags	@""
	.align	4
.nv.constant0._ZN7cutlass13device_kernelIN5flash11enable_sm90INS1_16FlashAttnFwdSm90INS1_25CollectiveMainloopFwdSm90ILi2EN4cute5tupleIJNS5_1CILi1EEES8_S8_EEENS6_IJNS7_ILi128EEENS7_ILi160EEESA_EEELi128ENS_12float_e4m3_tEfNS_4arch4Sm90ELb1ELb0ELb0ELb1ELb1ELb0ELb0ELb1ELb1ELb1ELb0ELb0EEENS1_21CollectiveEpilogueFwdINS6_IJSA_SA_SB_EEES9_NS_10bfloat16_tESF_Li256ELb1ELb1ELb0ELb1EEENS1_36VarlenDynamicPersistentTileSchedulerILi128ELi160ELi256ELi128ELb0ELb1ELb1ELb1ELb1ELb1EEEEEEEEEvNT_6ParamsE:
	.zero		3584


//--------------------- .nv.constant0._ZN7cutlass13device_kernelIN5flash11enable_sm90INS1_16FlashAttnFwdSm90INS1_25CollectiveMainloopFwdSm90ILi2EN4cute5tupleIJNS5_1CILi1EEES8_S8_EEENS6_IJNS7_ILi128EEENS7_ILi160EEESA_EEELi128ENS_12float_e4m3_tEfNS_4arch4Sm90ELb1ELb0ELb0ELb1ELb1ELb1ELb0ELb1ELb1ELb1ELb0ELb0EEENS1_21CollectiveEpilogueFwdINS6_IJSA_SA_SB_EEES9_NS_10bfloat16_tESF_Li256ELb1ELb1ELb0ELb1EEENS1_36VarlenDynamicPersistentTileSchedulerILi128ELi160ELi256ELi128ELb0ELb1ELb1ELb1ELb1ELb1EEEEEEEEEvNT_6ParamsE --------------------------
	.section	.nv.constant0._ZN7cutlass13device_kernelIN5flash11enable_sm90INS1_16FlashAttnFwdSm90INS1_25CollectiveMainloopFwdSm90ILi2EN4cute5tupleIJNS5_1CILi1EEES8_S8_EEENS6_IJNS7_ILi128EEENS7_ILi160EEESA_EEELi128ENS_12float_e4m3_tEfNS_4arch4Sm90ELb1ELb0ELb0ELb1ELb1ELb1ELb0ELb1ELb1ELb1ELb0ELb0EEENS1_21CollectiveEpilogueFwdINS6_IJSA_SA_SB_EEES9_NS_10bfloat16_tESF_Li256ELb1ELb1ELb0ELb1EEENS1_36VarlenDynamicPersistentTileSchedulerILi128ELi160ELi256ELi128ELb0ELb1ELb1ELb1ELb1ELb1EEEEEEEEEvNT_6ParamsE,"a",@progbits
	.sectionflags	@""
	.align	4
.nv.constant0._ZN7cutlass13device_kernelIN5flash11enable_sm90INS1_16FlashAttnFwdSm90INS1_25CollectiveMainloopFwdSm90ILi2EN4cute5tupleIJNS5_1CILi1EEES8_S8_EEENS6_IJNS7_ILi128EEENS7_ILi160EEESA_EEELi128ENS_12float_e4m3_tEfNS_4arch4Sm90ELb1ELb0ELb0ELb1ELb1ELb1ELb0ELb1ELb1ELb1ELb0ELb0EEENS1_21CollectiveEpilogueFwdINS6_IJSA_SA_SB_EEES9_NS_10bfloat16_tESF_Li256ELb1ELb1ELb0ELb1EEENS1_36VarlenDynamicPersistentTileSchedulerILi128ELi160ELi256ELi128ELb0ELb1ELb1ELb1ELb1ELb1EEEEEEEEEvNT_6ParamsE:
	.zero		3584


//--------------------- SYMBOLS --------------------------

	.type		.nv.reservedSmem.offset0,@object
	.size		.nv.reservedSmem.offset0,0x4
